	.target	sm_90a

	.elftype	@"ET_EXEC"


//--------------------- .note.nv.tkinfo           --------------------------
	.section	.note.nv.tkinfo,"",@"SHT_NOTE"
	.sectionflags	@"SHF_NOTE_NV_TKINFO"
	.tkinfo
        /*0018*/ 	.word	0x00000002
        /*0030*/ 	.string	""
        /*0030*/ 	.string	"ptxas"
        /*0030*/ 	.string	"Cuda compilation tools, release 13.0, V13.0.88"
        /*0030*/ 	.string	"Build cuda_13.0.r13.0/compiler.36424714_0"
        /*0030*/ 	.string	"-arch sm_90a -m 64 "



//--------------------- .note.nv.cuinfo           --------------------------
	.section	.note.nv.cuinfo,"",@"SHT_NOTE"
	.sectionflags	@"SHF_NOTE_NV_CUINFO"
        /*0018*/ 	.short	0x0002
        /*001a*/ 	.short	0x005a
        /*001c*/ 	.short	0x0082
	.zero		2


//--------------------- .nv.info                  --------------------------
	.section	.nv.info,"",@"SHT_CUDA_INFO"
	.align	4


	//----- nvinfo : EIATTR_REGCOUNT
	.align		4
        /*0000*/ 	.byte	0x04, 0x2f
        /*0002*/ 	.short	(.L_15 - .L_14)
	.align		4
.L_14:
        /*0004*/ 	.word	index@(_ZN7cutlass13device_kernelINS_4gemm6kernel13GemmUniversalIN4cute5tupleIJiiiiEEENS1_10collective13CollectiveMmaINS1_34MainloopSm90TmaGmmaWarpSpecializedILi7ENS5_IJNS4_1CILi2EEENSA_ILi4EEENSA_ILi1EEEEEENS1_35KernelTmaWarpSpecializedCooperativeEEENS5_IJNSA_ILi128EEESH_NSA_ILi64EEEEEENS_6half_tENS5_IJlSD_lEEESK_SL_NS4_8TiledMMAINS4_8MMA_AtomIJNS4_4SM904GMMA26MMA_64x128x16_F32F16F16_SSILNSP_5MajorE0ELSR_0ELNSP_7ScaleInE1ELSS_1EEEEEENS4_6LayoutINS5_IJSB_SD_SD_EEENS5_IJSD_NSA_ILi0EEESX_EEEEENS5_IJNS4_10UnderscoreES10_S10_EEEEENS4_23SM90_TMA_LOAD_MULTICASTENS4_14ComposedLayoutINS4_7SwizzleILi3ELi4ELi3EEENS4_18smem_ptr_flag_bitsILi16EEENSV_INS5_IJNSA_ILi8EEESI_EEENS5_IJSI_SD_EEEEEEEvNS4_8identityES13_S1D_vS1E_EENS_8epilogue10collective6detail29Sm90TmaWarpSpecializedAdapterINS1H_15DefaultEpilogueISK_SL_SL_NS1G_6thread17LinearCombinationISK_Li1EffLNS1L_9ScaleType4KindE0ELNS_15FloatRoundStyleE2ESK_EENS1_15EpilogueDefaultEEEEEvvEEEEvNT_6ParamsE)
        /*0008*/ 	.word	0x000000a8


	//----- nvinfo : EIATTR_FRAME_SIZE
	.align		4
.L_15:
        /*000c*/ 	.byte	0x04, 0x11
        /*000e*/ 	.short	(.L_17 - .L_16)
	.align		4
.L_16:
        /*0010*/ 	.word	index@(_ZN7cutlass13device_kernelINS_4gemm6kernel13GemmUniversalIN4cute5tupleIJiiiiEEENS1_10collective13CollectiveMmaINS1_34MainloopSm90TmaGmmaWarpSpecializedILi7ENS5_IJNS4_1CILi2EEENSA_ILi4EEENSA_ILi1EEEEEENS1_35KernelTmaWarpSpecializedCooperativeEEENS5_IJNSA_ILi128EEESH_NSA_ILi64EEEEEENS_6half_tENS5_IJlSD_lEEESK_SL_NS4_8TiledMMAINS4_8MMA_AtomIJNS4_4SM904GMMA26MMA_64x128x16_F32F16F16_SSILNSP_5MajorE0ELSR_0ELNSP_7ScaleInE1ELSS_1EEEEEENS4_6LayoutINS5_IJSB_SD_SD_EEENS5_IJSD_NSA_ILi0EEESX_EEEEENS5_IJNS4_10UnderscoreES10_S10_EEEEENS4_23SM90_TMA_LOAD_MULTICASTENS4_14ComposedLayoutINS4_7SwizzleILi3ELi4ELi3EEENS4_18smem_ptr_flag_bitsILi16EEENSV_INS5_IJNSA_ILi8EEESI_EEENS5_IJSI_SD_EEEEEEEvNS4_8identityES13_S1D_vS1E_EENS_8epilogue10collective6detail29Sm90TmaWarpSpecializedAdapterINS1H_15DefaultEpilogueISK_SL_SL_NS1G_6thread17LinearCombinationISK_Li1EffLNS1L_9ScaleType4KindE0ELNS_15FloatRoundStyleE2ESK_EENS1_15EpilogueDefaultEEEEEvvEEEEvNT_6ParamsE)
        /*0014*/ 	.word	0x00000000


	//----- nvinfo : EIATTR_MIN_STACK_SIZE
	.align		4
.L_17:
        /*0018*/ 	.byte	0x04, 0x12
        /*001a*/ 	.short	(.L_19 - .L_18)
	.align		4
.L_18:
        /*001c*/ 	.word	index@(_ZN7cutlass13device_kernelINS_4gemm6kernel13GemmUniversalIN4cute5tupleIJiiiiEEENS1_10collective13CollectiveMmaINS1_34MainloopSm90TmaGmmaWarpSpecializedILi7ENS5_IJNS4_1CILi2EEENSA_ILi4EEENSA_ILi1EEEEEENS1_35KernelTmaWarpSpecializedCooperativeEEENS5_IJNSA_ILi128EEESH_NSA_ILi64EEEEEENS_6half_tENS5_IJlSD_lEEESK_SL_NS4_8TiledMMAINS4_8MMA_AtomIJNS4_4SM904GMMA26MMA_64x128x16_F32F16F16_SSILNSP_5MajorE0ELSR_0ELNSP_7ScaleInE1ELSS_1EEEEEENS4_6LayoutINS5_IJSB_SD_SD_EEENS5_IJSD_NSA_ILi0EEESX_EEEEENS5_IJNS4_10UnderscoreES10_S10_EEEEENS4_23SM90_TMA_LOAD_MULTICASTENS4_14ComposedLayoutINS4_7SwizzleILi3ELi4ELi3EEENS4_18smem_ptr_flag_bitsILi16EEENSV_INS5_IJNSA_ILi8EEESI_EEENS5_IJSI_SD_EEEEEEEvNS4_8identityES13_S1D_vS1E_EENS_8epilogue10collective6detail29Sm90TmaWarpSpecializedAdapterINS1H_15DefaultEpilogueISK_SL_SL_NS1G_6thread17LinearCombinationISK_Li1EffLNS1L_9ScaleType4KindE0ELNS_15FloatRoundStyleE2ESK_EENS1_15EpilogueDefaultEEEEEvvEEEEvNT_6ParamsE)
        /*0020*/ 	.word	0x00000000
.L_19:


//--------------------- .nv.compat                --------------------------
	.section	.nv.compat,"",@"SHT_CUDA_COMPAT_INFO"
	.align	4
        /*0000*/ 	.byte	0x02, 0x09, 0x01, 0x00, 0x02, 0x02, 0x04, 0x00, 0x02, 0x05, 0x05, 0x00, 0x03, 0x07, 0x01, 0x01
        /*0010*/ 	.byte	0x02, 0x03, 0x01, 0x00, 0x02, 0x06, 0x01, 0x00, 0x04, 0x0b, 0x08, 0x00, 0x00, 0x00, 0x00, 0x00
        /*0020*/ 	.byte	0x00, 0x00, 0x00, 0x00


//--------------------- .nv.info._ZN7cutlass13device_kernelINS_4gemm6kernel13GemmUniversalIN4cute5tupleIJiiiiEEENS1_10collective13CollectiveMmaINS1_34MainloopSm90TmaGmmaWarpSpecializedILi7ENS5_IJNS4_1CILi2EEENSA_ILi4EEENSA_ILi1EEEEEENS1_35KernelTmaWarpSpecializedCooperativeEEENS5_IJNSA_ILi128EEESH_NSA_ILi64EEEEEENS_6half_tENS5_IJlSD_lEEESK_SL_NS4_8TiledMMAINS4_8MMA_AtomIJNS4_4SM904GMMA26MMA_64x128x16_F32F16F16_SSILNSP_5MajorE0ELSR_0ELNSP_7ScaleInE1ELSS_1EEEEEENS4_6LayoutINS5_IJSB_SD_SD_EEENS5_IJSD_NSA_ILi0EEESX_EEEEENS5_IJNS4_10UnderscoreES10_S10_EEEEENS4_23SM90_TMA_LOAD_MULTICASTENS4_14ComposedLayoutINS4_7SwizzleILi3ELi4ELi3EEENS4_18smem_ptr_flag_bitsILi16EEENSV_INS5_IJNSA_ILi8EEESI_EEENS5_IJSI_SD_EEEEEEEvNS4_8identityES13_S1D_vS1E_EENS_8epilogue10collective6detail29Sm90TmaWarpSpecializedAdapterINS1H_15DefaultEpilogueISK_SL_SL_NS1G_6thread17LinearCombinationISK_Li1EffLNS1L_9ScaleType4KindE0ELNS_15FloatRoundStyleE2ESK_EENS1_15EpilogueDefaultEEEEEvvEEEEvNT_6ParamsE --------------------------
	.section	.nv.info._ZN7cutlass13device_kernelINS_4gemm6kernel13GemmUniversalIN4cute5tupleIJiiiiEEENS1_10collective13CollectiveMmaINS1_34MainloopSm90TmaGmmaWarpSpecializedILi7ENS5_IJNS4_1CILi2EEENSA_ILi4EEENSA_ILi1EEEEEENS1_35KernelTmaWarpSpecializedCooperativeEEENS5_IJNSA_ILi128EEESH_NSA_ILi64EEEEEENS_6half_tENS5_IJlSD_lEEESK_SL_NS4_8TiledMMAINS4_8MMA_AtomIJNS4_4SM904GMMA26MMA_64x128x16_F32F16F16_SSILNSP_5MajorE0ELSR_0ELNSP_7ScaleInE1ELSS_1EEEEEENS4_6LayoutINS5_IJSB_SD_SD_EEENS5_IJSD_NSA_ILi0EEESX_EEEEENS5_IJNS4_10UnderscoreES10_S10_EEEEENS4_23SM90_TMA_LOAD_MULTICASTENS4_14ComposedLayoutINS4_7SwizzleILi3ELi4ELi3EEENS4_18smem_ptr_flag_bitsILi16EEENSV_INS5_IJNSA_ILi8EEESI_EEENS5_IJSI_SD_EEEEEEEvNS4_8identityES13_S1D_vS1E_EENS_8epilogue10collective6detail29Sm90TmaWarpSpecializedAdapterINS1H_15DefaultEpilogueISK_SL_SL_NS1G_6thread17LinearCombinationISK_Li1EffLNS1L_9ScaleType4KindE0ELNS_15FloatRoundStyleE2ESK_EENS1_15EpilogueDefaultEEEEEvvEEEEvNT_6ParamsE,"",@"SHT_CUDA_INFO"
	.sectionflags	@""
	.align	4


	//----- nvinfo : EIATTR_CUDA_API_VERSION
	.align		4
        /*0000*/ 	.byte	0x04, 0x37
        /*0002*/ 	.short	(.L_21 - .L_20)
.L_20:
        /*0004*/ 	.word	0x00000082


	//----- nvinfo : EIATTR_KPARAM_INFO
	.align		4
.L_21:
        /*0008*/ 	.byte	0x04, 0x17
        /*000a*/ 	.short	(.L_23 - .L_22)
.L_22:
        /*000c*/ 	.word	0x00000000
        /*0010*/ 	.short	0x0000
        /*0012*/ 	.short	0x0070
        /*0014*/ 	.byte	0x00, 0xf0, 0x01, 0x10


	//----- nvinfo : EIATTR_SPARSE_MMA_MASK
	.align		4
.L_23:
        /*0018*/ 	.byte	0x03, 0x50
        /*001a*/ 	.short	0x0000


	//----- nvinfo : EIATTR_MAXREG_COUNT
	.align		4
        /*001c*/ 	.byte	0x03, 0x1b
        /*001e*/ 	.short	0x00a8


	//----- nvinfo : EIATTR_NUM_BARRIERS
	.align		4
        /*0020*/ 	.byte	0x02, 0x4c
        /*0022*/ 	.byte	0x01
	.zero		1


	//----- nvinfo : EIATTR_EXTERNS
	.align		4
        /*0024*/ 	.byte	0x04, 0x0f
        /*0026*/ 	.short	(.L_25 - .L_24)


	//   ....[0]....
	.align		4
.L_24:
        /*0028*/ 	.word	index@(__assertfail)


	//----- nvinfo : EIATTR_MERCURY_ISA_VERSION
	.align		4
.L_25:
        /*002c*/ 	.byte	0x03, 0x5f
        /*002e*/ 	.short	0x0101


	//----- nvinfo : EIATTR_INT_WARP_WIDE_INSTR_OFFSETS
	.align		4
        /*0030*/ 	.byte	0x04, 0x31
        /*0032*/ 	.short	(.L_27 - .L_26)


	//   ....[0]....
.L_26:
        /*0034*/ 	.word	0x000004e0


	//   ....[1]....
        /*0038*/ 	.word	0x00000510


	//   ....[2]....
        /*003c*/ 	.word	0x000006b0


	//----- nvinfo : EIATTR_COOP_GROUP_MASK_REGIDS
	.align		4
.L_27:
        /*0040*/ 	.byte	0x04, 0x29
        /*0042*/ 	.short	(.L_29 - .L_28)


	//   ....[0]....
.L_28:
        /*0044*/ 	.word	0xffffffff


	//   ....[1]....
        /*0048*/ 	.word	0xffffffff


	//   ....[2]....
        /*004c*/ 	.word	0xffffffff


	//   ....[3]....
        /*0050*/ 	.word	0xffffffff


	//   ....[4]....
        /*0054*/ 	.word	0xffffffff


	//   ....[5]....
        /*0058*/ 	.word	0xffffffff


	//----- nvinfo : EIATTR_COOP_GROUP_INSTR_OFFSETS
	.align		4
.L_29:
        /*005c*/ 	.byte	0x04, 0x28
        /*005e*/ 	.short	(.L_31 - .L_30)


	//   ....[0]....
.L_30:
        /*0060*/ 	.word	0x00000060


	//   ....[1]....
        /*0064*/ 	.word	0x00000070


	//   ....[2]....
        /*0068*/ 	.word	0x00000130


	//   ....[3]....
        /*006c*/ 	.word	0x00000330


	//   ....[4]....
        /*0070*/ 	.word	0x00000860


	//   ....[5]....
        /*0074*/ 	.word	0x000014e0


	//----- nvinfo : EIATTR_REG_RECONFIG
	.align		4
.L_31:
        /*0078*/ 	.byte	0x01, 0x54
	.zero		2


	//----- nvinfo : EIATTR_SYSCALL_OFFSETS
	.align		4
        /*007c*/ 	.byte	0x04, 0x46
        /*007e*/ 	.short	(.L_33 - .L_32)


	//   ....[0]....
.L_32:
        /*0080*/ 	.word	0x000016d0


	//----- nvinfo : EIATTR_MBARRIER_INSTR_OFFSETS
	.align		4
.L_33:
        /*0084*/ 	.byte	0x04, 0x39
        /*0086*/ 	.short	(.L_35 - .L_34)


	//   ....[0]....
.L_34:
        /*0088*/ 	.word	0x00000230
        /*008c*/ 	.word	0x000000ff
        /*0090*/ 	.word	0x00000000
        /*0094*/ 	.short	0x0100
        /*0096*/ 	.byte	0x08
	.zero		1


	//   ....[1]....
        /*0098*/ 	.word	0x00000240
        /*009c*/ 	.word	0x000000ff
        /*00a0*/ 	.word	0x00000038
        /*00a4*/ 	.short	0x0100
        /*00a6*/ 	.byte	0x08
	.zero		1


	//   ....[2]....
        /*00a8*/ 	.word	0x00000250
        /*00ac*/ 	.word	0x000000ff
        /*00b0*/ 	.word	0x00000008
        /*00b4*/ 	.short	0x0100
        /*00b6*/ 	.byte	0x08
	.zero		1


	//   ....[3]....
        /*00b8*/ 	.word	0x00000260
        /*00bc*/ 	.word	0x000000ff
        /*00c0*/ 	.word	0x00000040
        /*00c4*/ 	.short	0x0100
        /*00c6*/ 	.byte	0x08
	.zero		1


	//   ....[4]....
        /*00c8*/ 	.word	0x00000270
        /*00cc*/ 	.word	0x000000ff
        /*00d0*/ 	.word	0x00000010
        /*00d4*/ 	.short	0x0100
        /*00d6*/ 	.byte	0x08
	.zero		1


	//   ....[5]....
        /*00d8*/ 	.word	0x00000280
        /*00dc*/ 	.word	0x000000ff
        /*00e0*/ 	.word	0x00000048
        /*00e4*/ 	.short	0x0100
        /*00e6*/ 	.byte	0x08
	.zero		1


	//   ....[6]....
        /*00e8*/ 	.word	0x00000290
        /*00ec*/ 	.word	0x000000ff
        /*00f0*/ 	.word	0x00000018
        /*00f4*/ 	.short	0x0100
        /*00f6*/ 	.byte	0x08
	.zero		1


	//   ....[7]....
        /*00f8*/ 	.word	0x000002a0
        /*00fc*/ 	.word	0x000000ff
        /*0100*/ 	.word	0x00000050
        /*0104*/ 	.short	0x0100
        /*0106*/ 	.byte	0x08
	.zero		1


	//   ....[8]....
        /*0108*/ 	.word	0x000002b0
        /*010c*/ 	.word	0x000000ff
        /*0110*/ 	.word	0x00000020
        /*0114*/ 	.short	0x0100
        /*0116*/ 	.byte	0x08
	.zero		1


	//   ....[9]....
        /*0118*/ 	.word	0x000002c0
        /*011c*/ 	.word	0x000000ff
        /*0120*/ 	.word	0x00000058
        /*0124*/ 	.short	0x0100
        /*0126*/ 	.byte	0x08
	.zero		1


	//   ....[10]....
        /*0128*/ 	.word	0x000002d0
        /*012c*/ 	.word	0x000000ff
        /*0130*/ 	.word	0x00000028
        /*0134*/ 	.short	0x0100
        /*0136*/ 	.byte	0x08
	.zero		1


	//   ....[11]....
        /*0138*/ 	.word	0x000002e0
        /*013c*/ 	.word	0x000000ff
        /*0140*/ 	.word	0x00000060
        /*0144*/ 	.short	0x0100
        /*0146*/ 	.byte	0x08
	.zero		1


	//   ....[12]....
        /*0148*/ 	.word	0x000002f0
        /*014c*/ 	.word	0x000000ff
        /*0150*/ 	.word	0x00000030
        /*0154*/ 	.short	0x0100
        /*0156*/ 	.byte	0x08
	.zero		1


	//   ....[13]....
        /*0158*/ 	.word	0x00000300
        /*015c*/ 	.word	0x000000ff
        /*0160*/ 	.word	0x00000068
        /*0164*/ 	.short	0x0100
        /*0166*/ 	.byte	0x08
	.zero		1


	//   ....[14]....
        /*0168*/ 	.word	0x00000740
        /*016c*/ 	.word	0x000000ff
        /*0170*/ 	.word	0x00000080
        /*0174*/ 	.short	0x0100
        /*0176*/ 	.byte	0x06
	.zero		1


	//   ....[15]....
        /*0178*/ 	.word	0x000007e0
        /*017c*/ 	.word	0x000000ff
        /*0180*/ 	.word	0x00000088
        /*0184*/ 	.short	0x0100
        /*0186*/ 	.byte	0x06
	.zero		1


	//   ....[16]....
        /*0188*/ 	.word	0x00001790
        /*018c*/ 	.word	0x00000003
        /*0190*/ 	.word	0x00000000
        /*0194*/ 	.short	0x010a
        /*0196*/ 	.byte	0x3f
	.zero		1


	//   ....[17]....
        /*0198*/ 	.word	0x000017f0
        /*019c*/ 	.word	0x00000003
        /*01a0*/ 	.word	0x00000000
        /*01a4*/ 	.short	0x010a
        /*01a6*/ 	.byte	0x3f
	.zero		1


	//   ....[18]....
        /*01a8*/ 	.word	0x00001b70
        /*01ac*/ 	.word	0x00000005
        /*01b0*/ 	.word	0x00000000
        /*01b4*/ 	.short	0x010a
        /*01b6*/ 	.byte	0x3f
	.zero		1


	//   ....[19]....
        /*01b8*/ 	.word	0x00001bb0
        /*01bc*/ 	.word	0x00000005
        /*01c0*/ 	.word	0x00000000
        /*01c4*/ 	.short	0x010a
        /*01c6*/ 	.byte	0x3f
	.zero		1


	//   ....[20]....
        /*01c8*/ 	.word	0x00001e10
        /*01cc*/ 	.word	0x00000004
        /*01d0*/ 	.word	0x00000000
        /*01d4*/ 	.short	0x0101
        /*01d6*/ 	.byte	0x3f
	.zero		1


	//   ....[21]....
        /*01d8*/ 	.word	0x00002030
        /*01dc*/ 	.word	0x00000000
        /*01e0*/ 	.word	0x00000000
        /*01e4*/ 	.short	0x0101
        /*01e6*/ 	.byte	0x3f
	.zero		1


	//   ....[22]....
        /*01e8*/ 	.word	0x00007260
        /*01ec*/ 	.word	0x00000015
        /*01f0*/ 	.word	0x00000038
        /*01f4*/ 	.short	0x010a
        /*01f6*/ 	.byte	0x3f
	.zero		1


	//   ....[23]....
        /*01f8*/ 	.word	0x00007680
        /*01fc*/ 	.word	0x00000006
        /*0200*/ 	.word	0x00000088
        /*0204*/ 	.short	0x0101
        /*0206*/ 	.byte	0x3f
	.zero		1


	//   ....[24]....
        /*0208*/ 	.word	0x00007d80
        /*020c*/ 	.word	0x00000007
        /*0210*/ 	.word	0x00000000
        /*0214*/ 	.short	0x010a
        /*0216*/ 	.byte	0x3f
	.zero		1


	//   ....[25]....
        /*0218*/ 	.word	0x00007e00
        /*021c*/ 	.word	0x00000008
        /*0220*/ 	.word	0x00000000
        /*0224*/ 	.short	0x010a
        /*0226*/ 	.byte	0x3f
	.zero		1


	//   ....[26]....
        /*0228*/ 	.word	0x00007e90
        /*022c*/ 	.word	0x00000009
        /*0230*/ 	.word	0x00000000
        /*0234*/ 	.short	0x010a
        /*0236*/ 	.byte	0x3f
	.zero		1


	//   ....[27]....
        /*0238*/ 	.word	0x00007f20
        /*023c*/ 	.word	0x00000008
        /*0240*/ 	.word	0x00000000
        /*0244*/ 	.short	0x010a
        /*0246*/ 	.byte	0x3f
	.zero		1


	//   ....[28]....
        /*0248*/ 	.word	0x00007fb0
        /*024c*/ 	.word	0x00000009
        /*0250*/ 	.word	0x00000000
        /*0254*/ 	.short	0x010a
        /*0256*/ 	.byte	0x3f
	.zero		1


	//   ....[29]....
        /*0258*/ 	.word	0x00008040
        /*025c*/ 	.word	0x00000006
        /*0260*/ 	.word	0x00000000
        /*0264*/ 	.short	0x010a
        /*0266*/ 	.byte	0x3f
	.zero		1


	//   ....[30]....
        /*0268*/ 	.word	0x000080d0
        /*026c*/ 	.word	0x00000003
        /*0270*/ 	.word	0x00000000
        /*0274*/ 	.short	0x010a
        /*0276*/ 	.byte	0x3f
	.zero		1


	//   ....[31]....
        /*0278*/ 	.word	0x00008130
        /*027c*/ 	.word	0x00000003
        /*0280*/ 	.word	0x00000000
        /*0284*/ 	.short	0x010a
        /*0286*/ 	.byte	0x3f
	.zero		1


	//   ....[32]....
        /*0288*/ 	.word	0x00008180
        /*028c*/ 	.word	0x00000005
        /*0290*/ 	.word	0x00000000
        /*0294*/ 	.short	0x010a
        /*0296*/ 	.byte	0x3f
	.zero		1


	//   ....[33]....
        /*0298*/ 	.word	0x00008250
        /*029c*/ 	.word	0x00000015
        /*02a0*/ 	.word	0x00000038
        /*02a4*/ 	.short	0x010a
        /*02a6*/ 	.byte	0x3f
	.zero		1


	//   ....[34]....
        /*02a8*/ 	.word	0x00008320
        /*02ac*/ 	.word	0x00000007
        /*02b0*/ 	.word	0x00000000
        /*02b4*/ 	.short	0x010a
        /*02b6*/ 	.byte	0x3f
	.zero		1


	//   ....[35]....
        /*02b8*/ 	.word	0x00008370
        /*02bc*/ 	.word	0x00000008
        /*02c0*/ 	.word	0x00000000
        /*02c4*/ 	.short	0x010a
        /*02c6*/ 	.byte	0x3f
	.zero		1


	//   ....[36]....
        /*02c8*/ 	.word	0x000083c0
        /*02cc*/ 	.word	0x00000009
        /*02d0*/ 	.word	0x00000000
        /*02d4*/ 	.short	0x010a
        /*02d6*/ 	.byte	0x3f
	.zero		1


	//   ....[37]....
        /*02d8*/ 	.word	0x00008410
        /*02dc*/ 	.word	0x00000008
        /*02e0*/ 	.word	0x00000000
        /*02e4*/ 	.short	0x010a
        /*02e6*/ 	.byte	0x3f
	.zero		1


	//   ....[38]....
        /*02e8*/ 	.word	0x00008460
        /*02ec*/ 	.word	0x00000009
        /*02f0*/ 	.word	0x00000000
        /*02f4*/ 	.short	0x010a
        /*02f6*/ 	.byte	0x3f
	.zero		1


	//   ....[39]....
        /*02f8*/ 	.word	0x000084b0
        /*02fc*/ 	.word	0x00000006
        /*0300*/ 	.word	0x00000000
        /*0304*/ 	.short	0x010a
        /*0306*/ 	.byte	0x3f
	.zero		1


	//----- nvinfo : EIATTR_NUM_MBARRIERS
	.align		4
.L_35:
        /*0308*/ 	.byte	0x03, 0x38
        /*030a*/ 	.short	0x0010


	//----- nvinfo : EIATTR_EXIT_INSTR_OFFSETS
	.align		4
        /*030c*/ 	.byte	0x04, 0x1c
        /*030e*/ 	.short	(.L_37 - .L_36)


	//   ....[0]....
.L_36:
        /*0310*/ 	.word	0x00000a30


	//   ....[1]....
        /*0314*/ 	.word	0x00001240


	//   ....[2]....
        /*0318*/ 	.word	0x00006920


	//   ....[3]....
        /*031c*/ 	.word	0x00006e80


	//   ....[4]....
        /*0320*/ 	.word	0x00008120


	//----- nvinfo : EIATTR_MAX_THREADS
	.align		4
.L_37:
        /*0324*/ 	.byte	0x04, 0x05
        /*0326*/ 	.short	(.L_39 - .L_38)
.L_38:
        /*0328*/ 	.word	0x00000180
        /*032c*/ 	.word	0x00000001
        /*0330*/ 	.word	0x00000001


	//----- nvinfo : EIATTR_CRS_STACK_SIZE
	.align		4
.L_39:
        /*0334*/ 	.byte	0x04, 0x1e
        /*0336*/ 	.short	(.L_41 - .L_40)
.L_40:
        /*0338*/ 	.word	0x00000000


	//----- nvinfo : EIATTR_CBANK_PARAM_SIZE
	.align		4
.L_41:
        /*033c*/ 	.byte	0x03, 0x19
        /*033e*/ 	.short	0x0470


	//----- nvinfo : EIATTR_PARAM_CBANK
	.align		4
        /*0340*/ 	.byte	0x04, 0x0a
        /*0342*/ 	.short	(.L_43 - .L_42)
	.align		4
.L_42:
        /*0344*/ 	.word	index@(.nv.constant0._ZN7cutlass13device_kernelINS_4gemm6kernel13GemmUniversalIN4cute5tupleIJiiiiEEENS1_10collective13CollectiveMmaINS1_34MainloopSm90TmaGmmaWarpSpecializedILi7ENS5_IJNS4_1CILi2EEENSA_ILi4EEENSA_ILi1EEEEEENS1_35KernelTmaWarpSpecializedCooperativeEEENS5_IJNSA_ILi128EEESH_NSA_ILi64EEEEEENS_6half_tENS5_IJlSD_lEEESK_SL_NS4_8TiledMMAINS4_8MMA_AtomIJNS4_4SM904GMMA26MMA_64x128x16_F32F16F16_SSILNSP_5MajorE0ELSR_0ELNSP_7ScaleInE1ELSS_1EEEEEENS4_6LayoutINS5_IJSB_SD_SD_EEENS5_IJSD_NSA_ILi0EEESX_EEEEENS5_IJNS4_10UnderscoreES10_S10_EEEEENS4_23SM90_TMA_LOAD_MULTICASTENS4_14ComposedLayoutINS4_7SwizzleILi3ELi4ELi3EEENS4_18smem_ptr_flag_bitsILi16EEENSV_INS5_IJNSA_ILi8EEESI_EEENS5_IJSI_SD_EEEEEEEvNS4_8identityES13_S1D_vS1E_EENS_8epilogue10collective6detail29Sm90TmaWarpSpecializedAdapterINS1H_15DefaultEpilogueISK_SL_SL_NS1G_6thread17LinearCombinationISK_Li1EffLNS1L_9ScaleType4KindE0ELNS_15FloatRoundStyleE2ESK_EENS1_15EpilogueDefaultEEEEEvvEEEEvNT_6ParamsE)
        /*0348*/ 	.short	0x0210
        /*034a*/ 	.short	0x0470


	//----- nvinfo : EIATTR_SW_WAR
	.align		4
.L_43:
        /*034c*/ 	.byte	0x04, 0x36
        /*034e*/ 	.short	(.L_45 - .L_44)
.L_44:
        /*0350*/ 	.word	0x00000008
.L_45:


//--------------------- .nv.callgraph             --------------------------
	.section	.nv.callgraph,"",@"SHT_CUDA_CALLGRAPH"
	.align	4
	.sectionentsize	8
	.align		4
        /*0000*/ 	.word	0x00000000
	.align		4
        /*0004*/ 	.word	0xffffffff
	.align		4
        /*0008*/ 	.word	index@(_ZN7cutlass13device_kernelINS_4gemm6kernel13GemmUniversalIN4cute5tupleIJiiiiEEENS1_10collective13CollectiveMmaINS1_34MainloopSm90TmaGmmaWarpSpecializedILi7ENS5_IJNS4_1CILi2EEENSA_ILi4EEENSA_ILi1EEEEEENS1_35KernelTmaWarpSpecializedCooperativeEEENS5_IJNSA_ILi128EEESH_NSA_ILi64EEEEEENS_6half_tENS5_IJlSD_lEEESK_SL_NS4_8TiledMMAINS4_8MMA_AtomIJNS4_4SM904GMMA26MMA_64x128x16_F32F16F16_SSILNSP_5MajorE0ELSR_0ELNSP_7ScaleInE1ELSS_1EEEEEENS4_6LayoutINS5_IJSB_SD_SD_EEENS5_IJSD_NSA_ILi0EEESX_EEEEENS5_IJNS4_10UnderscoreES10_S10_EEEEENS4_23SM90_TMA_LOAD_MULTICASTENS4_14ComposedLayoutINS4_7SwizzleILi3ELi4ELi3EEENS4_18smem_ptr_flag_bitsILi16EEENSV_INS5_IJNSA_ILi8EEESI_EEENS5_IJSI_SD_EEEEEEEvNS4_8identityES13_S1D_vS1E_EENS_8epilogue10collective6detail29Sm90TmaWarpSpecializedAdapterINS1H_15DefaultEpilogueISK_SL_SL_NS1G_6thread17LinearCombinationISK_Li1EffLNS1L_9ScaleType4KindE0ELNS_15FloatRoundStyleE2ESK_EENS1_15EpilogueDefaultEEEEEvvEEEEvNT_6ParamsE)
	.align		4
        /*000c*/ 	.word	index@(__assertfail)
	.align		4
        /*0010*/ 	.word	0x00000000
	.align		4
        /*0014*/ 	.word	0xfffffffe
	.align		4
        /*0018*/ 	.word	0x00000000
	.align		4
        /*001c*/ 	.word	0xfffffffd
	.align		4
        /*0020*/ 	.word	0x00000000
	.align		4
        /*0024*/ 	.word	0xfffffffc


//--------------------- .nv.constant4             --------------------------
	.section	.nv.constant4,"a",@progbits
	.align	8
	.align		8
.nv.constant4:
        /*0000*/ 	.dword	__assertfail
	.align		8
        /*0008*/ 	.dword	__unnamed_1
	.align		8
        /*0010*/ 	.dword	_ZN40_INTERNAL_24eb02e0_4_k_cu_69d5f56e_247814cuda3std3__45__cpo5beginE
	.align		8
        /*0018*/ 	.dword	_ZN40_INTERNAL_24eb02e0_4_k_cu_69d5f56e_247814cuda3std3__45__cpo3endE
	.align		8
        /*0020*/ 	.dword	_ZN40_INTERNAL_24eb02e0_4_k_cu_69d5f56e_247814cuda3std3__45__cpo6cbeginE
	.align		8
        /*0028*/ 	.dword	_ZN40_INTERNAL_24eb02e0_4_k_cu_69d5f56e_247814cuda3std3__45__cpo4cendE
	.align		8
        /*0030*/ 	.dword	_ZN40_INTERNAL_24eb02e0_4_k_cu_69d5f56e_247814cuda3std3__442_GLOBAL__N__24eb02e0_4_k_cu_69d5f56e_247816ignoreE
	.align		8
        /*0038*/ 	.dword	_ZN40_INTERNAL_24eb02e0_4_k_cu_69d5f56e_247814cuda3std3__419piecewise_constructE
	.align		8
        /*0040*/ 	.dword	_ZN40_INTERNAL_24eb02e0_4_k_cu_69d5f56e_247814cuda3std3__48in_placeE
	.align		8
        /*0048*/ 	.dword	_ZN40_INTERNAL_24eb02e0_4_k_cu_69d5f56e_247814cuda3std6ranges3__45__cpo4swapE
	.align		8
        /*0050*/ 	.dword	_ZN40_INTERNAL_24eb02e0_4_k_cu_69d5f56e_247814cuda3std6ranges3__45__cpo9iter_moveE
	.align		8
        /*0058*/ 	.dword	_ZN40_INTERNAL_24eb02e0_4_k_cu_69d5f56e_247814cute7productE
	.align		8
        /*0060*/ 	.dword	_ZN40_INTERNAL_24eb02e0_4_k_cu_69d5f56e_247814cute1_E
	.align		8
        /*0068*/ 	.dword	$str$22
	.align		8
        /*0070*/ 	.dword	$str$23


//--------------------- .text._ZN7cutlass13device_kernelINS_4gemm6kernel13GemmUniversalIN4cute5tupleIJiiiiEEENS1_10collective13CollectiveMmaINS1_34MainloopSm90TmaGmmaWarpSpecializedILi7ENS5_IJNS4_1CILi2EEENSA_ILi4EEENSA_ILi1EEEEEENS1_35KernelTmaWarpSpecializedCooperativeEEENS5_IJNSA_ILi128EEESH_NSA_ILi64EEEEEENS_6half_tENS5_IJlSD_lEEESK_SL_NS4_8TiledMMAINS4_8MMA_AtomIJNS4_4SM904GMMA26MMA_64x128x16_F32F16F16_SSILNSP_5MajorE0ELSR_0ELNSP_7ScaleInE1ELSS_1EEEEEENS4_6LayoutINS5_IJSB_SD_SD_EEENS5_IJSD_NSA_ILi0EEESX_EEEEENS5_IJNS4_10UnderscoreES10_S10_EEEEENS4_23SM90_TMA_LOAD_MULTICASTENS4_14ComposedLayoutINS4_7SwizzleILi3ELi4ELi3EEENS4_18smem_ptr_flag_bitsILi16EEENSV_INS5_IJNSA_ILi8EEESI_EEENS5_IJSI_SD_EEEEEEEvNS4_8identityES13_S1D_vS1E_EENS_8epilogue10collective6detail29Sm90TmaWarpSpecializedAdapterINS1H_15DefaultEpilogueISK_SL_SL_NS1G_6thread17LinearCombinationISK_Li1EffLNS1L_9ScaleType4KindE0ELNS_15FloatRoundStyleE2ESK_EENS1_15EpilogueDefaultEEEEEvvEEEEvNT_6ParamsE --------------------------
	.section	.text._ZN7cutlass13device_kernelINS_4gemm6kernel13GemmUniversalIN4cute5tupleIJiiiiEEENS1_10collective13CollectiveMmaINS1_34MainloopSm90TmaGmmaWarpSpecializedILi7ENS5_IJNS4_1CILi2EEENSA_ILi4EEENSA_ILi1EEEEEENS1_35KernelTmaWarpSpecializedCooperativeEEENS5_IJNSA_ILi128EEESH_NSA_ILi64EEEEEENS_6half_tENS5_IJlSD_lEEESK_SL_NS4_8TiledMMAINS4_8MMA_AtomIJNS4_4SM904GMMA26MMA_64x128x16_F32F16F16_SSILNSP_5MajorE0ELSR_0ELNSP_7ScaleInE1ELSS_1EEEEEENS4_6LayoutINS5_IJSB_SD_SD_EEENS5_IJSD_NSA_ILi0EEESX_EEEEENS5_IJNS4_10UnderscoreES10_S10_EEEEENS4_23SM90_TMA_LOAD_MULTICASTENS4_14ComposedLayoutINS4_7SwizzleILi3ELi4ELi3EEENS4_18smem_ptr_flag_bitsILi16EEENSV_INS5_IJNSA_ILi8EEESI_EEENS5_IJSI_SD_EEEEEEEvNS4_8identityES13_S1D_vS1E_EENS_8epilogue10collective6detail29Sm90TmaWarpSpecializedAdapterINS1H_15DefaultEpilogueISK_SL_SL_NS1G_6thread17LinearCombinationISK_Li1EffLNS1L_9ScaleType4KindE0ELNS_15FloatRoundStyleE2ESK_EENS1_15EpilogueDefaultEEEEEvvEEEEvNT_6ParamsE,"ax",@progbits
	.align	128
.text._ZN7cutlass13device_kernelINS_4gemm6kernel13GemmUniversalIN4cute5tupleIJiiiiEEENS1_10collective13CollectiveMmaINS1_34MainloopSm90TmaGmmaWarpSpecializedILi7ENS5_IJNS4_1CILi2EEENSA_ILi4EEENSA_ILi1EEEEEENS1_35KernelTmaWarpSpecializedCooperativeEEENS5_IJNSA_ILi128EEESH_NSA_ILi64EEEEEENS_6half_tENS5_IJlSD_lEEESK_SL_NS4_8TiledMMAINS4_8MMA_AtomIJNS4_4SM904GMMA26MMA_64x128x16_F32F16F16_SSILNSP_5MajorE0ELSR_0ELNSP_7ScaleInE1ELSS_1EEEEEENS4_6LayoutINS5_IJSB_SD_SD_EEENS5_IJSD_NSA_ILi0EEESX_EEEEENS5_IJNS4_10UnderscoreES10_S10_EEEEENS4_23SM90_TMA_LOAD_MULTICASTENS4_14ComposedLayoutINS4_7SwizzleILi3ELi4ELi3EEENS4_18smem_ptr_flag_bitsILi16EEENSV_INS5_IJNSA_ILi8EEESI_EEENS5_IJSI_SD_EEEEEEEvNS4_8identityES13_S1D_vS1E_EENS_8epilogue10collective6detail29Sm90TmaWarpSpecializedAdapterINS1H_15DefaultEpilogueISK_SL_SL_NS1G_6thread17LinearCombinationISK_Li1EffLNS1L_9ScaleType4KindE0ELNS_15FloatRoundStyleE2ESK_EENS1_15EpilogueDefaultEEEEEvvEEEEvNT_6ParamsE:
        .type           _ZN7cutlass13device_kernelINS_4gemm6kernel13GemmUniversalIN4cute5tupleIJiiiiEEENS1_10collective13CollectiveMmaINS1_34MainloopSm90TmaGmmaWarpSpecializedILi7ENS5_IJNS4_1CILi2EEENSA_ILi4EEENSA_ILi1EEEEEENS1_35KernelTmaWarpSpecializedCooperativeEEENS5_IJNSA_ILi128EEESH_NSA_ILi64EEEEEENS_6half_tENS5_IJlSD_lEEESK_SL_NS4_8TiledMMAINS4_8MMA_AtomIJNS4_4SM904GMMA26MMA_64x128x16_F32F16F16_SSILNSP_5MajorE0ELSR_0ELNSP_7ScaleInE1ELSS_1EEEEEENS4_6LayoutINS5_IJSB_SD_SD_EEENS5_IJSD_NSA_ILi0EEESX_EEEEENS5_IJNS4_10UnderscoreES10_S10_EEEEENS4_23SM90_TMA_LOAD_MULTICASTENS4_14ComposedLayoutINS4_7SwizzleILi3ELi4ELi3EEENS4_18smem_ptr_flag_bitsILi16EEENSV_INS5_IJNSA_ILi8EEESI_EEENS5_IJSI_SD_EEEEEEEvNS4_8identityES13_S1D_vS1E_EENS_8epilogue10collective6detail29Sm90TmaWarpSpecializedAdapterINS1H_15DefaultEpilogueISK_SL_SL_NS1G_6thread17LinearCombinationISK_Li1EffLNS1L_9ScaleType4KindE0ELNS_15FloatRoundStyleE2ESK_EENS1_15EpilogueDefaultEEEEEvvEEEEvNT_6ParamsE,@function
        .size           _ZN7cutlass13device_kernelINS_4gemm6kernel13GemmUniversalIN4cute5tupleIJiiiiEEENS1_10collective13CollectiveMmaINS1_34MainloopSm90TmaGmmaWarpSpecializedILi7ENS5_IJNS4_1CILi2EEENSA_ILi4EEENSA_ILi1EEEEEENS1_35KernelTmaWarpSpecializedCooperativeEEENS5_IJNSA_ILi128EEESH_NSA_ILi64EEEEEENS_6half_tENS5_IJlSD_lEEESK_SL_NS4_8TiledMMAINS4_8MMA_AtomIJNS4_4SM904GMMA26MMA_64x128x16_F32F16F16_SSILNSP_5MajorE0ELSR_0ELNSP_7ScaleInE1ELSS_1EEEEEENS4_6LayoutINS5_IJSB_SD_SD_EEENS5_IJSD_NSA_ILi0EEESX_EEEEENS5_IJNS4_10UnderscoreES10_S10_EEEEENS4_23SM90_TMA_LOAD_MULTICASTENS4_14ComposedLayoutINS4_7SwizzleILi3ELi4ELi3EEENS4_18smem_ptr_flag_bitsILi16EEENSV_INS5_IJNSA_ILi8EEESI_EEENS5_IJSI_SD_EEEEEEEvNS4_8identityES13_S1D_vS1E_EENS_8epilogue10collective6detail29Sm90TmaWarpSpecializedAdapterINS1H_15DefaultEpilogueISK_SL_SL_NS1G_6thread17LinearCombinationISK_Li1EffLNS1L_9ScaleType4KindE0ELNS_15FloatRoundStyleE2ESK_EENS1_15EpilogueDefaultEEEEEvvEEEEvNT_6ParamsE,(.L_x_205 - _ZN7cutlass13device_kernelINS_4gemm6kernel13GemmUniversalIN4cute5tupleIJiiiiEEENS1_10collective13CollectiveMmaINS1_34MainloopSm90TmaGmmaWarpSpecializedILi7ENS5_IJNS4_1CILi2EEENSA_ILi4EEENSA_ILi1EEEEEENS1_35KernelTmaWarpSpecializedCooperativeEEENS5_IJNSA_ILi128EEESH_NSA_ILi64EEEEEENS_6half_tENS5_IJlSD_lEEESK_SL_NS4_8TiledMMAINS4_8MMA_AtomIJNS4_4SM904GMMA26MMA_64x128x16_F32F16F16_SSILNSP_5MajorE0ELSR_0ELNSP_7ScaleInE1ELSS_1EEEEEENS4_6LayoutINS5_IJSB_SD_SD_EEENS5_IJSD_NSA_ILi0EEESX_EEEEENS5_IJNS4_10UnderscoreES10_S10_EEEEENS4_23SM90_TMA_LOAD_MULTICASTENS4_14ComposedLayoutINS4_7SwizzleILi3ELi4ELi3EEENS4_18smem_ptr_flag_bitsILi16EEENSV_INS5_IJNSA_ILi8EEESI_EEENS5_IJSI_SD_EEEEEEEvNS4_8identityES13_S1D_vS1E_EENS_8epilogue10collective6detail29Sm90TmaWarpSpecializedAdapterINS1H_15DefaultEpilogueISK_SL_SL_NS1G_6thread17LinearCombinationISK_Li1EffLNS1L_9ScaleType4KindE0ELNS_15FloatRoundStyleE2ESK_EENS1_15EpilogueDefaultEEEEEvvEEEEvNT_6ParamsE)
        .other          _ZN7cutlass13device_kernelINS_4gemm6kernel13GemmUniversalIN4cute5tupleIJiiiiEEENS1_10collective13CollectiveMmaINS1_34MainloopSm90TmaGmmaWarpSpecializedILi7ENS5_IJNS4_1CILi2EEENSA_ILi4EEENSA_ILi1EEEEEENS1_35KernelTmaWarpSpecializedCooperativeEEENS5_IJNSA_ILi128EEESH_NSA_ILi64EEEEEENS_6half_tENS5_IJlSD_lEEESK_SL_NS4_8TiledMMAINS4_8MMA_AtomIJNS4_4SM904GMMA26MMA_64x128x16_F32F16F16_SSILNSP_5MajorE0ELSR_0ELNSP_7ScaleInE1ELSS_1EEEEEENS4_6LayoutINS5_IJSB_SD_SD_EEENS5_IJSD_NSA_ILi0EEESX_EEEEENS5_IJNS4_10UnderscoreES10_S10_EEEEENS4_23SM90_TMA_LOAD_MULTICASTENS4_14ComposedLayoutINS4_7SwizzleILi3ELi4ELi3EEENS4_18smem_ptr_flag_bitsILi16EEENSV_INS5_IJNSA_ILi8EEESI_EEENS5_IJSI_SD_EEEEEEEvNS4_8identityES13_S1D_vS1E_EENS_8epilogue10collective6detail29Sm90TmaWarpSpecializedAdapterINS1H_15DefaultEpilogueISK_SL_SL_NS1G_6thread17LinearCombinationISK_Li1EffLNS1L_9ScaleType4KindE0ELNS_15FloatRoundStyleE2ESK_EENS1_15EpilogueDefaultEEEEEvvEEEEvNT_6ParamsE,@"STO_CUDA_ENTRY STV_DEFAULT"
_ZN7cutlass13device_kernelINS_4gemm6kernel13GemmUniversalIN4cute5tupleIJiiiiEEENS1_10collective13CollectiveMmaINS1_34MainloopSm90TmaGmmaWarpSpecializedILi7ENS5_IJNS4_1CILi2EEENSA_ILi4EEENSA_ILi1EEEEEENS1_35KernelTmaWarpSpecializedCooperativeEEENS5_IJNSA_ILi128EEESH_NSA_ILi64EEEEEENS_6half_tENS5_IJlSD_lEEESK_SL_NS4_8TiledMMAINS4_8MMA_AtomIJNS4_4SM904GMMA26MMA_64x128x16_F32F16F16_SSILNSP_5MajorE0ELSR_0ELNSP_7ScaleInE1ELSS_1EEEEEENS4_6LayoutINS5_IJSB_SD_SD_EEENS5_IJSD_NSA_ILi0EEESX_EEEEENS5_IJNS4_10UnderscoreES10_S10_EEEEENS4_23SM90_TMA_LOAD_MULTICASTENS4_14ComposedLayoutINS4_7SwizzleILi3ELi4ELi3EEENS4_18smem_ptr_flag_bitsILi16EEENSV_INS5_IJNSA_ILi8EEESI_EEENS5_IJSI_SD_EEEEEEEvNS4_8identityES13_S1D_vS1E_EENS_8epilogue10collective6detail29Sm90TmaWarpSpecializedAdapterINS1H_15DefaultEpilogueISK_SL_SL_NS1G_6thread17LinearCombinationISK_Li1EffLNS1L_9ScaleType4KindE0ELNS_15FloatRoundStyleE2ESK_EENS1_15EpilogueDefaultEEEEEvvEEEEvNT_6ParamsE:
[----:B------:R-:W0:Y:S01]  /*0000*/  LDC R1, c[0x0][0x28] ;  /* 0x00000a00ff017b82 */ /* 0x000e220000000800 */
[----:B------:R-:W1:Y:S01]  /*0010*/  S2R R95, SR_TID.X ;  /* 0x00000000005f7919 */ /* 0x000e620000002100 */
[----:B------:R-:W-:Y:S01]  /*0020*/  ELECT P0, URZ, PT ;  /* 0x00000000003f782f */ /* 0x000fe20003800000 */
[----:B------:R-:W-:Y:S01]  /*0030*/  BSSY B0, `(.L_x_0) ;  /* 0x000000f000007945 */ /* 0x000fe20003800000 */
[--C-:B-1----:R-:W-:Y:S02]  /*0040*/  SHF.R.U32.HI R0, RZ, 0x5, R95.reuse ;  /* 0x00000005ff007819 */ /* 0x102fe4000001165f */
[----:B------:R-:W-:-:S03]  /*0050*/  SHF.R.U32.HI R7, RZ, 0x7, R95 ;  /* 0x00000007ff077819 */ /* 0x000fc6000001165f */
[----:B------:R-:W1:Y:S04]  /*0060*/  SHFL.IDX PT, R3, R0, RZ, 0x1f ;  /* 0x00001fff00037589 */ /* 0x000e6800000e0000 */
[----:B------:R2:W3:Y:S01]  /*0070*/  SHFL.IDX PT, R2, R7, RZ, 0x1f ;  /* 0x00001fff07027589 */ /* 0x0004e200000e0000 */
[----:B-1----:R-:W-:-:S13]  /*0080*/  ISETP.NE.OR P0, PT, R3, RZ, !P0 ;  /* 0x000000ff0300720c */ /* 0x002fda0004705670 */
[----:B0-23--:R-:W-:Y:S05]  /*0090*/  @P0 BRA `(.L_x_1) ;  /* 0x0000000000200947 */ /* 0x00dfea0003800000 */
[----:B------:R-:W-:Y:S02]  /*00a0*/  ULDC.64 UR4, c[0x0][0x198] ;  /* 0x0000660000047ab9 */ /* 0x000fe40000000a00 */
[----:B------:R-:W-:Y:S02]  /*00b0*/  UIADD3 UR6, UP0, UR4, 0xf0, URZ ;  /* 0x000000f004067890 */ /* 0x000fe4000ff1e03f */
[----:B------:R-:W-:Y:S02]  /*00c0*/  UIADD3 UR4, UP1, UR4, 0x1f0, URZ ;  /* 0x000001f004047890 */ /* 0x000fe4000ff3e03f */
[----:B------:R-:W-:Y:S02]  /*00d0*/  UIADD3.X UR7, URZ, UR5, URZ, UP0, !UPT ;  /* 0x000000053f077290 */ /* 0x000fe400087fe43f */
[----:B------:R-:W-:-:S07]  /*00e0*/  UIADD3.X UR5, URZ, UR5, URZ, UP1, !UPT ;  /* 0x000000053f057290 */ /* 0x000fce0008ffe43f */
[----:B------:R0:W-:Y:S02]  /*00f0*/  UTMACCTL.PF [UR6] ;  /* 0x00000000060079b9 */ /* 0x0001e40008040000 */
[----:B------:R0:W-:Y:S02]  /*0100*/  UTMACCTL.PF [UR4] ;  /* 0x00000000040079b9 */ /* 0x0001e40008040000 */
[----:B0-----:R-:W-:Y:S01]  /*0110*/  NOP ;  /* 0x0000000000007918 */ /* 0x001fe20000000000 */
.L_x_1:
[----:B------:R-:W-:Y:S05]  /*0120*/  BSYNC B0 ;  /* 0x0000000000007941 */ /* 0x000fea0003800000 */
.L_x_0:
[----:B------:R-:W0:Y:S02]  /*0130*/  SHFL.IDX PT, R5, R0, RZ, 0x1f ;  /* 0x00001fff00057589 */ /* 0x000e2400000e0000 */
[----:B0-----:R-:W-:-:S13]  /*0140*/  ISETP.NE.AND P0, PT, R5, RZ, PT ;  /* 0x000000ff0500720c */ /* 0x001fda0003f05270 */
[----:B------:R-:W-:Y:S05]  /*0150*/  @P0 BRA `(.L_x_2) ;  /* 0x0000000000700947 */ /* 0x000fea0003800000 */
[----:B------:R-:W0:Y:S01]  /*0160*/  S2UR UR8, SR_CgaCtaId ;  /* 0x00000000000879c3 */ /* 0x000e220000008800 */
[----:B------:R-:W-:Y:S01]  /*0170*/  UMOV UR4, 0x400 ;  /* 0x0000040000047882 */ /* 0x000fe20000000000 */
[----:B------:R-:W-:Y:S01]  /*0180*/  UMOV UR5, 0x1 ;  /* 0x0000000100057882 */ /* 0x000fe20000000000 */
[----:B------:R-:W-:Y:S01]  /*0190*/  UMOV UR6, 0xa ;  /* 0x0000000a00067882 */ /* 0x000fe20000000000 */
[----:B------:R-:W-:Y:S01]  /*01a0*/  ELECT P0, URZ, PT ;  /* 0x00000000003f782f */ /* 0x000fe20003800000 */
[----:B------:R-:W-:-:S04]  /*01b0*/  UIADD3 UR6, -UR6, 0x100000, URZ ;  /* 0x0010000006067890 */ /* 0x000fc8000fffe13f */
[----:B------:R-:W-:Y:S02]  /*01c0*/  USHF.L.U32 UR7, UR6, 0xb, URZ ;  /* 0x0000000b06077899 */ /* 0x000fe4000800063f */
[----:B------:R-:W-:Y:S02]  /*01d0*/  USHF.L.U32 UR6, UR6, 0x1, URZ ;  /* 0x0000000106067899 */ /* 0x000fe4000800063f */
[----:B0-----:R-:W-:Y:S02]  /*01e0*/  ULEA UR8, UR8, UR4, 0x18 ;  /* 0x0000000408087291 */ /* 0x001fe4000f8ec03f */
[----:B------:R-:W-:-:S04]  /*01f0*/  UIADD3 UR4, -UR5, 0x100000, URZ ;  /* 0x0010000005047890 */ /* 0x000fc8000fffe13f */
[----:B------:R-:W-:Y:S02]  /*0200*/  USHF.L.U32 UR5, UR4, 0xb, URZ ;  /* 0x0000000b04057899 */ /* 0x000fe4000800063f */
[----:B------:R-:W-:Y:S01]  /*0210*/  USHF.L.U32 UR4, UR4, 0x1, URZ ;  /* 0x0000000104047899 */ /* 0x000fe2000800063f */
[----:B------:R-:W0:Y:S11]  /*0220*/  FENCE.VIEW.ASYNC.S ;  /* 0x00000000000073c6 */ /* 0x000e360000000000 */
[----:B0-----:R0:W1:Y:S01]  /*0230*/  SYNCS.EXCH.64 URZ, [UR8], UR4 ;  /* 0x00000004083f75b2 */ /* 0x0010620008000100 */
[----:B------:R0:W2:Y:S01]  /*0240*/  SYNCS.EXCH.64 URZ, [UR8+0x38], UR6 ;  /* 0x00003806083f75b2 */ /* 0x0000a20008000100 */
[----:B------:R0:W3:Y:S01]  /*0250*/  SYNCS.EXCH.64 URZ, [UR8+0x8], UR4 ;  /* 0x00000804083f75b2 */ /* 0x0000e20008000100 */
[----:B------:R0:W4:Y:S01]  /*0260*/  SYNCS.EXCH.64 URZ, [UR8+0x40], UR6 ;  /* 0x00004006083f75b2 */ /* 0x0001220008000100 */
[----:B------:R0:W0:Y:S01]  /*0270*/  SYNCS.EXCH.64 URZ, [UR8+0x10], UR4 ;  /* 0x00001004083f75b2 */ /* 0x0000220008000100 */
        /* <DEDUP_REMOVED lines=9> */
[----:B------:R-:W-:Y:S01]  /*0310*/  NOP ;  /* 0x0000000000007918 */ /* 0x000fe20000000000 */
.L_x_2:
[----:B------:R-:W-:Y:S01]  /*0320*/  SHF.R.S32.HI R4, RZ, 0x1f, R95 ;  /* 0x0000001fff047819 */ /* 0x000fe2000001145f */
[----:B------:R-:W5:Y:S01]  /*0330*/  SHFL.IDX PT, R0, R0, RZ, 0x1f ;  /* 0x00001fff00007589 */ /* 0x000f6200000e0000 */
[----:B0-----:R-:W0:Y:S01]  /*0340*/  S2UR UR8, SR_CTAID.X ;  /* 0x00000000000879c3 */ /* 0x001e220000002500 */
[----:B------:R-:W-:Y:S02]  /*0350*/  ELECT P0, URZ, PT ;  /* 0x00000000003f782f */ /* 0x000fe40003800000 */
[----:B------:R-:W-:Y:S01]  /*0360*/  LEA.HI R4, R4, R95, RZ, 0x7 ;  /* 0x0000005f04047211 */ /* 0x000fe200078f38ff */
[----:B------:R-:W-:Y:S01]  /*0370*/  ULDC UR4, c[0x0][0x150] ;  /* 0x0000540000047ab9 */ /* 0x000fe20000000800 */
[----:B------:R-:W-:Y:S01]  /*0380*/  SHF.R.S32.HI R6, RZ, 0x1f, R5 ;  /* 0x0000001fff067819 */ /* 0x000fe20000011405 */
[----:B------:R-:W-:Y:S01]  /*0390*/  NOP ;  /* 0x0000000000007918 */ /* 0x000fe20000000000 */
[----:B------:R-:W-:Y:S01]  /*03a0*/  LOP3.LUT R4, R4, 0xffffff80, RZ, 0xc0, !PT ;  /* 0xffffff8004047812 */ /* 0x000fe200078ec0ff */
[----:B------:R-:W-:Y:S01]  /*03b0*/  NOP ;  /* 0x0000000000007918 */ /* 0x000fe20000000000 */
[----:B------:R-:W-:Y:S01]  /*03c0*/  LEA.HI R6, R6, R5, RZ, 0x2 ;  /* 0x0000000506067211 */ /* 0x000fe200078f10ff */
[----:B------:R-:W1:Y:S01]  /*03d0*/  LDC R11, c[0x0][0x144] ;  /* 0x00005100ff0b7b82 */ /* 0x000e620000000800 */
[----:B------:R-:W-:Y:S01]  /*03e0*/  IMAD.MOV.U32 R22, RZ, RZ, 0x1 ;  /* 0x00000001ff167424 */ /* 0x000fe200078e00ff */
[----:B------:R-:W-:Y:S01]  /*03f0*/  ISETP.NE.AND P3, PT, R2, RZ, PT ;  /* 0x000000ff0200720c */ /* 0x000fe20003f65270 */
[----:B------:R-:W-:Y:S01]  /*0400*/  IMAD.IADD R8, R95, 0x1, -R4 ;  /* 0x000000015f087824 */ /* 0x000fe200078e0a04 */
[----:B------:R-:W-:Y:S01]  /*0410*/  LOP3.LUT R6, R6, 0x3ffffffc, RZ, 0xc0, !PT ;  /* 0x3ffffffc06067812 */ /* 0x000fe200078ec0ff */
[----:B------:R-:W2:Y:S03]  /*0420*/  S2R R4, SR_CTAID.Y ;  /* 0x0000000000047919 */ /* 0x000ea60000002600 */
[----:B------:R-:W-:Y:S01]  /*0430*/  SHF.R.S32.HI R9, RZ, 0x1f, R8 ;  /* 0x0000001fff097819 */ /* 0x000fe20000011408 */
[----:B------:R-:W-:Y:S01]  /*0440*/  IMAD.IADD R6, R5, 0x1, -R6 ;  /* 0x0000000105067824 */ /* 0x000fe200078e0a06 */
[----:B------:R-:W3:Y:S02]  /*0450*/  LDC R13, c[0x0][0x140] ;  /* 0x00005000ff0d7b82 */ /* 0x000ee40000000800 */
[----:B------:R-:W-:-:S02]  /*0460*/  LEA.HI R9, R9, R8, RZ, 0x3 ;  /* 0x0000000809097211 */ /* 0x000fc400078f18ff */
[----:B-----5:R-:W-:Y:S02]  /*0470*/  ISETP.NE.OR P0, PT, R0, RZ, !P0 ;  /* 0x000000ff0000720c */ /* 0x020fe40004705670 */
[--C-:B------:R-:W-:Y:S02]  /*0480*/  SHF.R.S32.HI R0, RZ, 0x3, R9.reuse ;  /* 0x00000003ff007819 */ /* 0x100fe40000011409 */
[----:B0-----:R-:W-:Y:S02]  /*0490*/  I2FP.F32.U32 R10, UR8 ;  /* 0x00000008000a7c45 */ /* 0x001fe40008201000 */
[----:B------:R-:W-:-:S03]  /*04a0*/  SHF.R.S32.HI R9, RZ, 0x1f, R9 ;  /* 0x0000001fff097819 */ /* 0x000fc60000011409 */
[----:B------:R-:W-:Y:S01]  /*04b0*/  FMUL R10, R10, UR4 ;  /* 0x000000040a0a7c20 */ /* 0x000fe20008400000 */
[----:B------:R-:W-:Y:S01]  /*04c0*/  LEA.HI R9, R9, R0, RZ, 0x2 ;  /* 0x0000000009097211 */ /* 0x000fe200078f10ff */
[----:B------:R-:W-:Y:S02]  /*04d0*/  ULDC UR4, c[0x0][0x154] ;  /* 0x0000550000047ab9 */ /* 0x000fe40000000800 */
[----:B------:R-:W-:Y:S01]  /*04e0*/  VOTEU.ALL UP0, P0 ;  /* 0x00000000003f7886 */ /* 0x000fe20000000000 */
[----:B------:R-:W-:Y:S01]  /*04f0*/  LOP3.LUT R9, R9, 0xfffffffc, RZ, 0xc0, !PT ;  /* 0xfffffffc09097812 */ /* 0x000fe200078ec0ff */
[----:B------:R-:W0:Y:S01]  /*0500*/  F2I.U32.TRUNC.NTZ R10, R10 ;  /* 0x0000000a000a7305 */ /* 0x000e22000020f000 */
[----:B------:R-:W-:Y:S02]  /*0510*/  VOTEU.ALL UP1, P0 ;  /* 0x00000000003f7886 */ /* 0x000fe40000020000 */
[----:B------:R-:W5:Y:S01]  /*0520*/  @!UP0 S2UR UR7, SR_CgaCtaId ;  /* 0x00000000000789c3 */ /* 0x000f620000008800 */
[----:B------:R-:W-:Y:S01]  /*0530*/  IMAD.IADD R9, R0, 0x1, -R9 ;  /* 0x0000000100097824 */ /* 0x000fe200078e0a09 */
[----:B------:R-:W-:Y:S01]  /*0540*/  SHF.R.S32.HI R0, RZ, 0x1f, R3 ;  /* 0x0000001fff007819 */ /* 0x000fe20000011403 */
[----:B------:R-:W-:Y:S01]  /*0550*/  @!UP0 UMOV UR6, 0x400 ;  /* 0x0000040000068882 */ /* 0x000fe20000000000 */
[----:B---3--:R-:W-:Y:S01]  /*0560*/  ISETP.EQ.U32.AND P2, PT, R13, 0x1, PT ;  /* 0x000000010d00780c */ /* 0x008fe20003f42070 */
[----:B------:R-:W-:Y:S01]  /*0570*/  IMAD R19, R6, 0x4, R9 ;  /* 0x0000000406137824 */ /* 0x000fe200078e0209 */
[----:B--2---:R-:W-:-:S02]  /*0580*/  I2FP.F32.U32 R12, R4 ;  /* 0x00000004000c7245 */ /* 0x004fc40000201000 */
[----:B------:R-:W2:Y:S01]  /*0590*/  LDC R9, c[0x0][0x148] ;  /* 0x00005200ff097b82 */ /* 0x000ea20000000800 */
[----:B------:R-:W-:Y:S02]  /*05a0*/  LEA.HI R0, R0, R3, RZ, 0x2 ;  /* 0x0000000300007211 */ /* 0x000fe400078f10ff */
[----:B------:R-:W-:Y:S01]  /*05b0*/  LEA.HI R6, R19, R19, RZ, 0x1 ;  /* 0x0000001313067211 */ /* 0x000fe200078f08ff */
[----:B0-----:R-:W-:Y:S02]  /*05c0*/  IMAD.MOV R14, RZ, RZ, -R10 ;  /* 0x000000ffff0e7224 */ /* 0x001fe400078e0a0a */
[----:B------:R-:W-:Y:S01]  /*05d0*/  FMUL R12, R12, UR4 ;  /* 0x000000040c0c7c20 */ /* 0x000fe20008400000 */
[----:B------:R-:W-:Y:S01]  /*05e0*/  LOP3.LUT R0, R0, 0xfffffffc, RZ, 0xc0, !PT ;  /* 0xfffffffc00007812 */ /* 0x000fe200078ec0ff */
[----:B------:R-:W-:Y:S01]  /*05f0*/  UMOV UR4, 0x20 ;  /* 0x0000002000047882 */ /* 0x000fe20000000000 */
[----:B------:R-:W-:Y:S01]  /*0600*/  LOP3.LUT R10, R6, 0xfffffffe, RZ, 0xc0, !PT ;  /* 0xfffffffe060a7812 */ /* 0x000fe200078ec0ff */
[----:B-1----:R-:W-:Y:S01]  /*0610*/  IMAD R6, R11, R14, UR8 ;  /* 0x000000080b067e24 */ /* 0x002fe2000f8e020e */
[----:B------:R-:W-:-:S04]  /*0620*/  @!UP0 UIADD3 UR4, -UR4, 0x100000, URZ ;  /* 0x0010000004048890 */ /* 0x000fc8000fffe13f */
[----:B------:R-:W-:Y:S02]  /*0630*/  @!UP0 USHF.L.U32 UR5, UR4, 0xb, URZ ;  /* 0x0000000b04058899 */ /* 0x000fe4000800063f */
[----:B------:R-:W-:Y:S01]  /*0640*/  @!UP0 USHF.L.U32 UR4, UR4, 0x1, URZ ;  /* 0x0000000104048899 */ /* 0x000fe2000800063f */
[----:B------:R-:W0:Y:S01]  /*0650*/  F2I.U32.TRUNC.NTZ R12, R12 ;  /* 0x0000000c000c7305 */ /* 0x000e22000020f000 */
[----:B------:R-:W-:Y:S02]  /*0660*/  IMAD.IADD R3, R3, 0x1, -R0 ;  /* 0x0000000103037824 */ /* 0x000fe400078e0a00 */
[C---:B------:R-:W-:Y:S02]  /*0670*/  IMAD.IADD R11, R19.reuse, 0x1, -R10 ;  /* 0x00000001130b7824 */ /* 0x040fe400078e0a0a */
[----:B------:R-:W-:Y:S01]  /*0680*/  IMAD.SHL.U32 R10, R19, 0x4, RZ ;  /* 0x00000004130a7824 */ /* 0x000fe200078e00ff */
[----:B-----5:R-:W-:Y:S01]  /*0690*/  @!UP0 ULEA UR6, UR7, UR6, 0x18 ;  /* 0x0000000607068291 */ /* 0x020fe2000f8ec03f */
[----:B------:R-:W-:Y:S01]  /*06a0*/  ISETP.NE.AND P1, PT, R3, 0x3, PT ;  /* 0x000000030300780c */ /* 0x000fe20003f25270 */
[----:B------:R-:W-:Y:S01]  /*06b0*/  VOTEU.ALL UP0, P0 ;  /* 0x00000000003f7886 */ /* 0x000fe20000000000 */
[----:B------:R-:W-:-:S02]  /*06c0*/  ISETP.NE.AND P4, PT, R11, R6, PT ;  /* 0x000000060b00720c */ /* 0x000fc40003f85270 */
[----:B------:R-:W-:Y:S02]  /*06d0*/  LOP3.LUT R19, R19, 0xc, R10, 0x78, !PT ;  /* 0x0000000c13137812 */ /* 0x000fe400078e780a */
[----:B------:R-:W-:Y:S01]  /*06e0*/  LOP3.LUT P0, RZ, R8, 0x7, RZ, 0xc0, !PT ;  /* 0x0000000708ff7812 */ /* 0x000fe2000780c0ff */
[C---:B------:R-:W-:Y:S01]  /*06f0*/  VIADD R8, R2.reuse, 0xffffffff ;  /* 0xffffffff02087836 */ /* 0x040fe20000000000 */
[----:B------:R-:W-:Y:S01]  /*0700*/  ISETP.EQ.OR P1, PT, R3, RZ, !P1 ;  /* 0x000000ff0300720c */ /* 0x000fe20004f22670 */
[----:B0-----:R-:W-:Y:S01]  /*0710*/  IMAD.MOV R23, RZ, RZ, -R12 ;  /* 0x000000ffff177224 */ /* 0x001fe200078e0a0c */
[----:B------:R-:W-:Y:S01]  /*0720*/  ISETP.LT.U32.AND P0, PT, R19, 0x8, !P0 ;  /* 0x000000081300780c */ /* 0x000fe20004701070 */
[----:B------:R-:W0:Y:S02]  /*0730*/  FENCE.VIEW.ASYNC.S ;  /* 0x00000000000073c6 */ /* 0x000e240000000000 */
[----:B0-----:R0:W1:Y:S01]  /*0740*/  @!UP0 SYNCS.EXCH.64 URZ, [UR6+0x80], UR4 ;  /* 0x00008004063f85b2 */ /* 0x0010620008000100 */
[----:B------:R-:W-:Y:S01]  /*0750*/  ISETP.EQ.AND P1, PT, R2, RZ, P1 ;  /* 0x000000ff0200720c */ /* 0x000fe20000f22270 */
[----:B--2---:R-:W-:Y:S01]  /*0760*/  IMAD R11, R9, R23, R4 ;  /* 0x00000017090b7224 */ /* 0x004fe200078e0204 */
[----:B------:R-:W-:-:S02]  /*0770*/  ISETP.GE.U32.AND P6, PT, R8, 0x2, PT ;  /* 0x000000020800780c */ /* 0x000fc40003fc6070 */
[----:B------:R-:W-:Y:S02]  /*0780*/  @P4 LEA.HI R0, R19, R19, RZ, 0x1 ;  /* 0x0000001313004211 */ /* 0x000fe400078f08ff */
[----:B------:R-:W-:Y:S02]  /*0790*/  SEL R18, RZ, 0x1, !P1 ;  /* 0x00000001ff127807 */ /* 0x000fe40004800000 */
[----:B------:R-:W-:Y:S02]  /*07a0*/  @P4 SHF.R.S32.HI R0, RZ, 0x1, R0 ;  /* 0x00000001ff004819 */ /* 0x000fe40000011400 */
[----:B------:R-:W-:Y:S02]  /*07b0*/  SEL R18, R18, 0x2, P6 ;  /* 0x0000000212127807 */ /* 0x000fe40003000000 */
[----:B------:R-:W-:Y:S02]  /*07c0*/  @P4 ISETP.NE.AND P5, PT, R0, R11, PT ;  /* 0x0000000b0000420c */ /* 0x000fe40003fa5270 */
[----:B------:R-:W-:Y:S01]  /*07d0*/  SEL R11, RZ, 0x1, !P0 ;  /* 0x00000001ff0b7807 */ /* 0x000fe20004000000 */
[----:B------:R0:W2:Y:S01]  /*07e0*/  @!UP1 SYNCS.EXCH.64 URZ, [UR6+0x88], UR4 ;  /* 0x00008804063f95b2 */ /* 0x0000a20008000100 */
[----:B------:R-:W-:Y:S01]  /*07f0*/  @P4 SEL R22, RZ, 0x1, P5 ;  /* 0x00000001ff164807 */ /* 0x000fe20002800000 */
[----:B------:R-:W-:Y:S01]  /*0800*/  NOP ;  /* 0x0000000000007918 */ /* 0x000fe20000000000 */
[----:B------:R-:W-:-:S02]  /*0810*/  LOP3.LUT R0, R95, 0x7f, RZ, 0xc0, !PT ;  /* 0x0000007f5f007812 */ /* 0x000fc400078ec0ff */
[----:B------:R-:W-:Y:S01]  /*0820*/  LOP3.LUT R22, R22, R11, RZ, 0xc0, !PT ;  /* 0x0000000b16167212 */ /* 0x000fe200078ec0ff */
[----:B01----:R-:W-:Y:S06]  /*0830*/  @!P2 BRA `(.L_x_3) ;  /* 0x000000000008a947 */ /* 0x003fec0003800000 */
[----:B--2-4-:R-:W-:Y:S01]  /*0840*/  UCGABAR_ARV ;  /* 0x00000000000079c7 */ /* 0x014fe20008000000 */
[----:B------:R-:W-:Y:S05]  /*0850*/  BRA `(.L_x_4) ;  /* 0x0000000000047947 */ /* 0x000fea0003800000 */
.L_x_3:
[----:B--2-4-:R-:W-:Y:S01]  /*0860*/  NOP ;  /* 0x0000000000007918 */ /* 0x014fe20000000000 */
.L_x_4:
[----:B------:R-:W0:Y:S01]  /*0870*/  LDC R2, c[0x0][0x65c] ;  /* 0x00019700ff027b82 */ /* 0x000e220000000800 */
[----:B------:R-:W-:Y:S02]  /*0880*/  IMAD.U32 R10, RZ, RZ, UR8 ;  /* 0x00000008ff0a7e24 */ /* 0x000fe4000f8e00ff */
[----:B------:R-:W-:Y:S01]  /*0890*/  IMAD.MOV.U32 R11, RZ, RZ, RZ ;  /* 0x000000ffff0b7224 */ /* 0x000fe200078e00ff */
[----:B0-----:R-:W-:-:S04]  /*08a0*/  ISETP.NE.AND P1, PT, R2, 0x1, PT ;  /* 0x000000010200780c */ /* 0x001fc80003f25270 */
[----:B------:R-:W-:-:S09]  /*08b0*/  P2R R5, PR, RZ, 0x2 ;  /* 0x00000002ff057803 */ /* 0x000fd20000000000 */
[----:B------:R-:W0:Y:S01]  /*08c0*/  @P1 LDC R17, c[0x0][0x10] ;  /* 0x00000400ff111b82 */ /* 0x000e220000000800 */
[----:B------:R-:W-:Y:S02]  /*08d0*/  @P1 IMAD.MOV.U32 R5, RZ, RZ, RZ ;  /* 0x000000ffff051224 */ /* 0x000fe400078e00ff */
[----:B------:R-:W-:-:S05]  /*08e0*/  @P1 IMAD.MOV.U32 R15, RZ, RZ, RZ ;  /* 0x000000ffff0f1224 */ /* 0x000fca00078e00ff */
[----:B------:R-:W1:Y:S01]  /*08f0*/  @!P1 LDC R13, c[0x0][0xc] ;  /* 0x00000300ff0d9b82 */ /* 0x000e620000000800 */
[----:B------:R-:W-:Y:S01]  /*0900*/  ULDC UR4, c[0x0][0xc] ;  /* 0x0000030000047ab9 */ /* 0x000fe20000000800 */
[----:B------:R-:W-:Y:S01]  /*0910*/  ULDC UR5, c[0x0][0x10] ;  /* 0x0000040000057ab9 */ /* 0x000fe20000000800 */
[----:B------:R-:W-:Y:S01]  /*0920*/  ULDC UR6, c[0x0][0x14] ;  /* 0x0000050000067ab9 */ /* 0x000fe20000000800 */
[----:B------:R-:W-:-:S04]  /*0930*/  UIMAD.WIDE.U32 UR4, UR4, UR5, URZ ;  /* 0x00000005040472a5 */ /* 0x000fc8000f8e003f */
[----:B------:R-:W-:Y:S02]  /*0940*/  UIMAD.WIDE.U32 UR36, UR4, UR6, URZ ;  /* 0x00000006042472a5 */ /* 0x000fe4000f8e003f */
[----:B------:R-:W-:-:S04]  /*0950*/  UIMAD UR42, UR5, UR6, URZ ;  /* 0x00000006052a72a4 */ /* 0x000fc8000f8e023f */
[----:B------:R-:W-:Y:S01]  /*0960*/  UIADD3 UR42, UR37, UR42, URZ ;  /* 0x0000002a252a7290 */ /* 0x000fe2000fffe03f */
[----:B0-----:R-:W-:-:S04]  /*0970*/  @P1 IMAD.WIDE.U32 R16, R17, UR8, R4 ;  /* 0x0000000811101c25 */ /* 0x001fc8000f8e0004 */
[----:B------:R-:W-:Y:S02]  /*0980*/  @P1 IMAD.IADD R17, R17, 0x1, R15 ;  /* 0x0000000111111824 */ /* 0x000fe400078e020f */
[----:B-1----:R-:W-:-:S04]  /*0990*/  @!P1 IMAD.WIDE.U32 R10, R4, R13, R10 ;  /* 0x0000000d040a9225 */ /* 0x002fc800078e000a */
[----:B------:R-:W-:Y:S02]  /*09a0*/  @!P1 IMAD.MOV.U32 R16, RZ, RZ, R10 ;  /* 0x000000ffff109224 */ /* 0x000fe400078e000a */
[----:B------:R-:W-:Y:S01]  /*09b0*/  @!P1 IMAD.MOV.U32 R17, RZ, RZ, R11 ;  /* 0x000000ffff119224 */ /* 0x000fe200078e000b */
[----:B------:R-:W-:Y:S06]  /*09c0*/  @!P2 BRA `(.L_x_5) ;  /* 0x00000000000ca947 */ /* 0x000fec0003800000 */
[----:B------:R-:W-:Y:S01]  /*09d0*/  UCGABAR_WAIT ;  /* 0x0000000000007dc7 */ /* 0x000fe20008000000 */
[----:B------:R-:W-:Y:S01]  /*09e0*/  CCTL.IVALL ;  /* 0x00000000ff00798f */ /* 0x000fe20002000000 */
[----:B------:R-:W-:Y:S05]  /*09f0*/  BRA `(.L_x_6) ;  /* 0x0000000000047947 */ /* 0x000fea0003800000 */
.L_x_5:
[----:B------:R-:W-:Y:S06]  /*0a00*/  BAR.SYNC.DEFER_BLOCKING 0x0 ;  /* 0x0000000000007b1d */ /* 0x000fec0000010000 */
.L_x_6:
[----:B------:R-:W-:Y:S05]  /*0a10*/  @!P3 BRA `(.L_x_7) ;  /* 0x0000005c00c4b947 */ /* 0x000fea0003800000 */
[----:B------:R-:W-:-:S13]  /*0a20*/  ISETP.GT.U32.AND P0, PT, R8, 0x1, PT ;  /* 0x000000010800780c */ /* 0x000fda0003f04070 */
[----:B------:R-:W-:Y:S05]  /*0a30*/  @P0 EXIT ;  /* 0x000000000000094d */ /* 0x000fea0003800000 */
[----:B------:R-:W-:Y:S01]  /*0a40*/  ULDC.64 UR4, c[0x0][0x650] ;  /* 0x0001940000047ab9 */ /* 0x000fe20000000a00 */
[----:B------:R-:W-:Y:S01]  /*0a50*/  PRMT R3, RZ, 0x7610, R3 ;  /* 0x00007610ff037816 */ /* 0x000fe20000000003 */
[----:B------:R-:W-:Y:S01]  /*0a60*/  IMAD.MOV.U32 R103, RZ, RZ, -0x1 ;  /* 0xffffffffff677424 */ /* 0x000fe200078e00ff */
[----:B------:R-:W-:Y:S01]  /*0a70*/  ISETP.GE.U32.AND P0, PT, R16, UR4, PT ;  /* 0x0000000410007c0c */ /* 0x000fe2000bf06070 */
[----:B------:R-:W-:Y:S02]  /*0a80*/  IMAD.MOV.U32 R100, RZ, RZ, -0x1 ;  /* 0xffffffffff647424 */ /* 0x000fe400078e00ff */
[----:B------:R-:W-:Y:S01]  /*0a90*/  IMAD.MOV.U32 R101, RZ, RZ, -0x1 ;  /* 0xffffffffff657424 */ /* 0x000fe200078e00ff */
[----:B------:R-:W-:-:S13]  /*0aa0*/  ISETP.GE.U32.AND.EX P0, PT, R17, UR5, PT, P0 ;  /* 0x0000000511007c0c */ /* 0x000fda000bf06100 */
[----:B------:R-:W-:Y:S05]  /*0ab0*/  @P0 BRA `(.L_x_8) ;  /* 0x0000000400280947 */ /* 0x000fea0003800000 */
[----:B------:R-:W0:Y:S01]  /*0ac0*/  LDC.64 R24, c[0x0][0x628] ;  /* 0x00018a00ff187b82 */ /* 0x000e220000000a00 */
[----:B------:R-:W-:Y:S02]  /*0ad0*/  IMAD.MOV.U32 R10, RZ, RZ, R16 ;  /* 0x000000ffff0a7224 */ /* 0x000fe400078e0010 */
[----:B------:R-:W-:-:S05]  /*0ae0*/  IMAD.MOV.U32 R11, RZ, RZ, R17 ;  /* 0x000000ffff0b7224 */ /* 0x000fca00078e0011 */
[----:B------:R-:W1:Y:S08]  /*0af0*/  LDC R8, c[0x0][0x630] ;  /* 0x00018c00ff087b82 */ /* 0x000e700000000800 */
[----:B------:R-:W2:Y:S01]  /*0b00*/  LDC.64 R26, c[0x0][0x620] ;  /* 0x00018800ff1a7b82 */ /* 0x000ea20000000a00 */
[----:B0-----:R-:W-:-:S04]  /*0b10*/  ISETP.NE.U32.AND P0, PT, R24, RZ, PT ;  /* 0x000000ff1800720c */ /* 0x001fc80003f05070 */
[----:B------:R-:W-:-:S13]  /*0b20*/  ISETP.NE.AND.EX P0, PT, R25, RZ, PT, P0 ;  /* 0x000000ff1900720c */ /* 0x000fda0003f05300 */
[----:B-12---:R-:W-:Y:S05]  /*0b30*/  @!P0 BRA `(.L_x_9) ;  /* 0x0000000000288947 */ /* 0x006fea0003800000 */
[----:B------:R-:W0:Y:S02]  /*0b40*/  LDC R3, c[0x0][0x634] ;  /* 0x00018d00ff037b82 */ /* 0x000e240000000800 */
[----:B0-----:R-:W-:-:S05]  /*0b50*/  IADD3 R3, P0, R16, R3, RZ ;  /* 0x0000000310037210 */ /* 0x001fca0007f1e0ff */
[----:B------:R-:W-:-:S04]  /*0b60*/  IMAD.X R21, RZ, RZ, R17, P0 ;  /* 0x000000ffff157224 */ /* 0x000fc800000e0611 */
[----:B------:R-:W-:-:S04]  /*0b70*/  IMAD.WIDE.U32 R10, R21, R24, RZ ;  /* 0x00000018150a7225 */ /* 0x000fc800078e00ff */
[----:B------:R-:W-:-:S04]  /*0b80*/  IMAD.WIDE.U32 R12, P0, R3, R25, R10 ;  /* 0x00000019030c7225 */ /* 0x000fc8000780000a */
[----:B------:R-:W-:-:S04]  /*0b90*/  IMAD.WIDE.U32 R10, R3, R24, RZ ;  /* 0x00000018030a7225 */ /* 0x000fc800078e00ff */
[----:B------:R-:W-:Y:S01]  /*0ba0*/  IMAD.X R15, RZ, RZ, RZ, P0 ;  /* 0x000000ffff0f7224 */ /* 0x000fe200000e06ff */
[----:B------:R-:W-:Y:S01]  /*0bb0*/  IADD3 RZ, P0, R11, R12, RZ ;  /* 0x0000000c0bff7210 */ /* 0x000fe20007f1e0ff */
[----:B------:R-:W-:-:S04]  /*0bc0*/  IMAD.MOV.U32 R14, RZ, RZ, R13 ;  /* 0x000000ffff0e7224 */ /* 0x000fc800078e000d */
[----:B------:R-:W-:-:S08]  /*0bd0*/  IMAD.WIDE.U32.X R10, R21, R25, R14, P0 ;  /* 0x00000019150a7225 */ /* 0x000fd000000e040e */
.L_x_9:
[----:B------:R-:W0:Y:S01]  /*0be0*/  LDC.64 R30, c[0x0][0x640] ;  /* 0x00019000ff1e7b82 */ /* 0x000e220000000a00 */
[-CC-:B------:R-:W-:Y:S01]  /*0bf0*/  SHF.R.U64 R101, R10, R8.reuse, R11.reuse ;  /* 0x000000080a657219 */ /* 0x180fe2000000120b */
[----:B------:R-:W-:Y:S01]  /*0c00*/  IMAD R29, R9, R23, R4 ;  /* 0x00000017091d7224 */ /* 0x000fe200078e0204 */
[----:B------:R-:W-:Y:S01]  /*0c10*/  SHF.R.U32.HI R3, RZ, R8, R11 ;  /* 0x00000008ff037219 */ /* 0x000fe2000001160b */
[----:B------:R-:W-:Y:S01]  /*0c20*/  IMAD.MOV.U32 R23, RZ, RZ, 0x1 ;  /* 0x00000001ff177424 */ /* 0x000fe200078e00ff */
[----:B------:R-:W-:-:S03]  /*0c30*/  IADD3 R5, P0, RZ, -R101, RZ ;  /* 0x80000065ff057210 */ /* 0x000fc60007f1e0ff */
[----:B------:R-:W1:Y:S02]  /*0c40*/  LDC R12, c[0x0][0x618] ;  /* 0x00018600ff0c7b82 */ /* 0x000e640000000800 */
[----:B------:R-:W-:Y:S02]  /*0c50*/  IMAD.X R3, RZ, RZ, ~R3, P0 ;  /* 0x000000ffff037224 */ /* 0x000fe400000e0e03 */
[----:B------:R-:W-:-:S04]  /*0c60*/  IMAD.WIDE.U32 R10, R5, R26, R16 ;  /* 0x0000001a050a7225 */ /* 0x000fc800078e0010 */
[----:B------:R-:W2:Y:S01]  /*0c70*/  LDC R20, c[0x0][0x608] ;  /* 0x00018200ff147b82 */ /* 0x000ea20000000800 */
[----:B------:R-:W-:Y:S02]  /*0c80*/  IMAD R8, R3, R26, RZ ;  /* 0x0000001a03087224 */ /* 0x000fe400078e02ff */
[----:B------:R-:W-:Y:S02]  /*0c90*/  IMAD.MOV.U32 R3, RZ, RZ, -0x1 ;  /* 0xffffffffff037424 */ /* 0x000fe400078e00ff */
[----:B------:R-:W-:-:S03]  /*0ca0*/  IMAD R5, R5, R27, R8 ;  /* 0x0000001b05057224 */ /* 0x000fc600078e0208 */
[----:B------:R-:W3:Y:S01]  /*0cb0*/  LDC R28, c[0x0][0x658] ;  /* 0x00019600ff1c7b82 */ /* 0x000ee20000000800 */
[----:B------:R-:W-:Y:S01]  /*0cc0*/  IMAD.IADD R5, R11, 0x1, R5 ;  /* 0x000000010b057824 */ /* 0x000fe200078e0205 */
[----:B0-----:R-:W-:-:S04]  /*0cd0*/  ISETP.NE.U32.AND P0, PT, R30, RZ, PT ;  /* 0x000000ff1e00720c */ /* 0x001fc80003f05070 */
[----:B------:R-:W-:Y:S02]  /*0ce0*/  ISETP.NE.AND.EX P0, PT, R31, RZ, PT, P0 ;  /* 0x000000ff1f00720c */ /* 0x000fe40003f05300 */
[----:B------:R-:W0:Y:S01]  /*0cf0*/  LDC R24, c[0x0][0x600] ;  /* 0x00018000ff187b82 */ /* 0x000e220000000800 */
[-CC-:B-1----:R-:W-:Y:S02]  /*0d00*/  SHF.R.U64 R14, R10, R12.reuse, R5.reuse ;  /* 0x0000000c0a0e7219 */ /* 0x182fe40000001205 */
[----:B------:R-:W-:-:S05]  /*0d10*/  SHF.R.U32.HI R5, RZ, R12, R5 ;  /* 0x0000000cff057219 */ /* 0x000fca0000011605 */
[----:B------:R-:W1:Y:S01]  /*0d20*/  LDC R15, c[0x0][0x648] ;  /* 0x00019200ff0f7b82 */ /* 0x000e620000000800 */
[-CC-:B--2---:R-:W-:Y:S02]  /*0d30*/  SHF.R.U64 R27, R14, R20.reuse, R5.reuse ;  /* 0x000000140e1b7219 */ /* 0x184fe40000001205 */
[----:B------:R-:W-:-:S05]  /*0d40*/  SHF.R.U32.HI R5, RZ, R20, R5 ;  /* 0x00000014ff057219 */ /* 0x000fca0000011605 */
[----:B------:R-:W2:Y:S01]  /*0d50*/  LDC R21, c[0x0][0x638] ;  /* 0x00018e00ff157b82 */ /* 0x000ea20000000800 */
[-CC-:B---3--:R-:W-:Y:S02]  /*0d60*/  SHF.R.U64 R20, R27, R28.reuse, R5.reuse ;  /* 0x0000001c1b147219 */ /* 0x188fe40000001205 */
[-C--:B------:R-:W-:Y:S02]  /*0d70*/  SHF.L.U32 R3, R3, R28.reuse, RZ ;  /* 0x0000001c03037219 */ /* 0x080fe400000006ff */
[----:B------:R-:W-:Y:S01]  /*0d80*/  SHF.R.U32.HI R5, RZ, R28, R5 ;  /* 0x0000001cff057219 */ /* 0x000fe20000011605 */
[----:B------:R-:W-:Y:S01]  /*0d90*/  IMAD.MOV.U32 R4, RZ, RZ, R20 ;  /* 0x000000ffff047224 */ /* 0x000fe200078e0014 */
[----:B------:R-:W-:Y:S01]  /*0da0*/  LOP3.LUT R12, RZ, R3, RZ, 0x33, !PT ;  /* 0x00000003ff0c7212 */ /* 0x000fe200078e33ff */
[----:B------:R-:W3:Y:S01]  /*0db0*/  LDC R25, c[0x0][0x610] ;  /* 0x00018400ff197b82 */ /* 0x000ee20000000800 */
[----:B------:R-:W-:Y:S05]  /*0dc0*/  @!P0 BRA `(.L_x_10) ;  /* 0x0000000000288947 */ /* 0x000fea0003800000 */
[----:B------:R-:W4:Y:S02]  /*0dd0*/  LDC R3, c[0x0][0x64c] ;  /* 0x00019300ff037b82 */ /* 0x000f240000000800 */
[----:B----4-:R-:W-:-:S05]  /*0de0*/  IADD3 R3, P0, R20, R3, RZ ;  /* 0x0000000314037210 */ /* 0x010fca0007f1e0ff */
        /* <DEDUP_REMOVED lines=8> */
.L_x_10:
[----:B-1----:R-:W-:Y:S01]  /*0e70*/  SHF.R.U64 R4, R4, R15, R5 ;  /* 0x0000000f04047219 */ /* 0x002fe20000001205 */
[----:B0-----:R-:W-:Y:S01]  /*0e80*/  VIADD R5, R24, 0xffffffff ;  /* 0xffffffff18057836 */ /* 0x001fe20000000000 */
[----:B------:R-:W-:Y:S02]  /*0e90*/  SHF.L.U32 R3, R23, R28, RZ ;  /* 0x0000001c17037219 */ /* 0x000fe400000006ff */
[----:B------:R-:W-:Y:S01]  /*0ea0*/  LOP3.LUT R12, R27, R12, RZ, 0xc0, !PT ;  /* 0x0000000c1b0c7212 */ /* 0x000fe200078ec0ff */
[----:B------:R-:W-:Y:S01]  /*0eb0*/  IMAD.MOV R8, RZ, RZ, -R4 ;  /* 0x000000ffff087224 */ /* 0x000fe200078e0a04 */
[----:B------:R-:W-:Y:S02]  /*0ec0*/  SEL R6, R6, R29, !P1 ;  /* 0x0000001d06067207 */ /* 0x000fe40004800000 */
[----:B------:R-:W-:Y:S01]  /*0ed0*/  LOP3.LUT R5, R14, R5, RZ, 0xc0, !PT ;  /* 0x000000050e057212 */ /* 0x000fe200078ec0ff */
[----:B------:R-:W-:Y:S02]  /*0ee0*/  IMAD R9, R3, R4, R12 ;  /* 0x0000000403097224 */ /* 0x000fe400078e020c */
[----:B--2---:R-:W-:-:S02]  /*0ef0*/  IMAD R3, R8, R21, R20 ;  /* 0x0000001508037224 */ /* 0x004fc400078e0214 */
[----:B---3--:R-:W-:Y:S02]  /*0f00*/  IMAD R6, R9, R25, R6 ;  /* 0x0000001909067224 */ /* 0x008fe400078e0206 */
[----:B------:R-:W-:Y:S02]  /*0f10*/  IMAD R103, R3, R24, R5 ;  /* 0x0000001803677224 */ /* 0x000fe400078e0205 */
[----:B------:R-:W-:-:S03]  /*0f20*/  IMAD.MOV.U32 R4, RZ, RZ, 0x1 ;  /* 0x00000001ff047424 */ /* 0x000fc600078e00ff */
[----:B------:R-:W-:Y:S02]  /*0f30*/  SEL R100, R103, R6, !P1 ;  /* 0x0000000667647207 */ /* 0x000fe40004800000 */
[----:B------:R-:W-:Y:S02]  /*0f40*/  PRMT R3, R4, 0x7610, R3 ;  /* 0x0000761004037816 */ /* 0x000fe40000000003 */
[----:B------:R-:W-:-:S07]  /*0f50*/  SEL R103, R6, R103, !P1 ;  /* 0x0000006706677207 */ /* 0x000fce0004800000 */
.L_x_8:
[----:B------:R-:W-:-:S08]  /*0f60*/  NOP ;  /* 0x0000000000007918 */ /* 0x000fd00000000000 */
[----:B------:R-:W0:Y:S02]  /*0f70*/  USETMAXREG.TRY_ALLOC.CTAPOOL UP0, 0xe8 ;  /* 0x000000e8000079c8 */ /* 0x000e240008000600 */
[----:B0-----:R-:W-:-:S13]  /*0f80*/  PLOP3.LUT P0, PT, PT, PT, UP0, 0x80, 0x0 ;  /* 0x000000000000781c */ /* 0x001fda0003f0f008 */
[----:B------:R-:W-:Y:S05]  /*0f90*/  @!P0 BRA `(.L_x_8) ;  /* 0xfffffffc00f08947 */ /* 0x000fea000383ffff */
[----:B------:R-:W-:Y:S01]  /*0fa0*/  ULDC.64 UR4, c[0x0][0x598] ;  /* 0x0001660000047ab9 */ /* 0x000fe20000000a00 */
[----:B------:R-:W-:Y:S01]  /*0fb0*/  ULDC.64 UR38, c[0x0][0x208] ;  /* 0x0000820000267ab9 */ /* 0x000fe20000000a00 */
[----:B------:R-:W-:-:S04]  /*0fc0*/  ISETP.NE.U32.AND P0, PT, RZ, UR4, PT ;  /* 0x00000004ff007c0c */ /* 0x000fc8000bf05070 */
[----:B------:R-:W-:-:S13]  /*0fd0*/  ISETP.NE.AND.EX P0, PT, RZ, UR5, PT, P0 ;  /* 0x00000005ff007c0c */ /* 0x000fda000bf05300 */
[----:B------:R-:W-:Y:S05]  /*0fe0*/  @!P0 BRA `(.L_x_11) ;  /* 0x00000000001c8947 */ /* 0x000fea0003800000 */
[----:B------:R-:W0:Y:S02]  /*0ff0*/  LDC.64 R4, c[0x0][0x598] ;  /* 0x00016600ff047b82 */ /* 0x000e240000000a00 */
[----:B0-----:R-:W2:Y:S02]  /*1000*/  LDG.E.64 R4, desc[UR38][R4.64] ;  /* 0x0000002604047981 */ /* 0x001ea4000c1e1b00 */
[----:B--2---:R-:W-:-:S04]  /*1010*/  ISETP.NE.U32.AND P0, PT, R4, RZ, PT ;  /* 0x000000ff0400720c */ /* 0x004fc80003f05070 */
[----:B------:R-:W-:-:S13]  /*1020*/  ISETP.NE.AND.EX P0, PT, R5, RZ, PT, P0 ;  /* 0x000000ff0500720c */ /* 0x000fda0003f05300 */
[----:B------:R-:W-:Y:S05]  /*1030*/  @!P0 BRA `(.L_x_11) ;  /* 0x0000000000088947 */ /* 0x000fea0003800000 */
[----:B------:R0:W5:Y:S01]  /*1040*/  LD.E R23, desc[UR38][R4.64] ;  /* 0x0000002604177980 */ /* 0x000162000c101900 */
[----:B------:R-:W-:Y:S05]  /*1050*/  BRA `(.L_x_12) ;  /* 0x0000000000247947 */ /* 0x000fea0003800000 */
.L_x_11:
[----:B------:R-:W-:Y:S02]  /*1060*/  ULDC.64 UR4, c[0x0][0x588] ;  /* 0x0001620000047ab9 */ /* 0x000fe40000000a00 */
[----:B------:R-:W-:-:S04]  /*1070*/  ISETP.NE.U32.AND P0, PT, RZ, UR4, PT ;  /* 0x00000004ff007c0c */ /* 0x000fc8000bf05070 */
[----:B------:R-:W-:-:S13]  /*1080*/  ISETP.NE.AND.EX P0, PT, RZ, UR5, PT, P0 ;  /* 0x00000005ff007c0c */ /* 0x000fda000bf05300 */
[----:B------:R-:W-:Y:S05]  /*1090*/  @!P0 BRA `(.L_x_13) ;  /* 0x00000000000c8947 */ /* 0x000fea0003800000 */
[----:B------:R-:W0:Y:S02]  /*10a0*/  LDC.64 R4, c[0x0][0x588] ;  /* 0x00016200ff047b82 */ /* 0x000e240000000a00 */
[----:B0-----:R1:W5:Y:S01]  /*10b0*/  LDG.E R23, desc[UR38][R4.64] ;  /* 0x0000002604177981 */ /* 0x001362000c1e1900 */
[----:B------:R-:W-:Y:S05]  /*10c0*/  BRA `(.L_x_12) ;  /* 0x0000000000087947 */ /* 0x000fea0003800000 */
.L_x_13:
[----:B------:R-:W-:Y:S02]  /*10d0*/  ULDC UR4, c[0x0][0x580] ;  /* 0x0001600000047ab9 */ /* 0x000fe40000000800 */
[----:B------:R-:W-:-:S07]  /*10e0*/  IMAD.U32 R23, RZ, RZ, UR4 ;  /* 0x00000004ff177e24 */ /* 0x000fce000f8e00ff */
.L_x_12:
[----:B------:R-:W-:Y:S02]  /*10f0*/  ULDC.64 UR4, c[0x0][0x5a0] ;  /* 0x0001680000047ab9 */ /* 0x000fe40000000a00 */
[----:B------:R-:W-:-:S04]  /*1100*/  ISETP.NE.U32.AND P0, PT, RZ, UR4, PT ;  /* 0x00000004ff007c0c */ /* 0x000fc8000bf05070 */
[----:B------:R-:W-:-:S13]  /*1110*/  ISETP.NE.AND.EX P0, PT, RZ, UR5, PT, P0 ;  /* 0x00000005ff007c0c */ /* 0x000fda000bf05300 */
[----:B------:R-:W-:Y:S05]  /*1120*/  @!P0 BRA `(.L_x_14) ;  /* 0x00000000001c8947 */ /* 0x000fea0003800000 */
[----:B01----:R-:W0:Y:S02]  /*1130*/  LDC.64 R4, c[0x0][0x5a0] ;  /* 0x00016800ff047b82 */ /* 0x003e240000000a00 */
[----:B0-----:R-:W2:Y:S02]  /*1140*/  LDG.E.64 R4, desc[UR38][R4.64] ;  /* 0x0000002604047981 */ /* 0x001ea4000c1e1b00 */
[----:B--2---:R-:W-:-:S04]  /*1150*/  ISETP.NE.U32.AND P0, PT, R4, RZ, PT ;  /* 0x000000ff0400720c */ /* 0x004fc80003f05070 */
[----:B------:R-:W-:-:S13]  /*1160*/  ISETP.NE.AND.EX P0, PT, R5, RZ, PT, P0 ;  /* 0x000000ff0500720c */ /* 0x000fda0003f05300 */
[----:B------:R-:W-:Y:S05]  /*1170*/  @!P0 BRA `(.L_x_14) ;  /* 0x0000000000088947 */ /* 0x000fea0003800000 */
[----:B------:R0:W5:Y:S01]  /*1180*/  LD.E R90, desc[UR38][R4.64] ;  /* 0x00000026045a7980 */ /* 0x000162000c101900 */
[----:B------:R-:W-:Y:S05]  /*1190*/  BRA `(.L_x_15) ;  /* 0x0000000000247947 */ /* 0x000fea0003800000 */
.L_x_14:
[----:B------:R-:W-:Y:S02]  /*11a0*/  ULDC.64 UR4, c[0x0][0x590] ;  /* 0x0001640000047ab9 */ /* 0x000fe40000000a00 */
[----:B------:R-:W-:-:S04]  /*11b0*/  ISETP.NE.U32.AND P0, PT, RZ, UR4, PT ;  /* 0x00000004ff007c0c */ /* 0x000fc8000bf05070 */
[----:B------:R-:W-:-:S13]  /*11c0*/  ISETP.NE.AND.EX P0, PT, RZ, UR5, PT, P0 ;  /* 0x00000005ff007c0c */ /* 0x000fda000bf05300 */
[----:B------:R-:W-:Y:S05]  /*11d0*/  @!P0 BRA `(.L_x_16) ;  /* 0x00000000000c8947 */ /* 0x000fea0003800000 */
[----:B------:R-:W2:Y:S02]  /*11e0*/  LDC.64 R90, c[0x0][0x590] ;  /* 0x00016400ff5a7b82 */ /* 0x000ea40000000a00 */
[----:B--2---:R2:W5:Y:S01]  /*11f0*/  LDG.E R90, desc[UR38][R90.64] ;  /* 0x000000265a5a7981 */ /* 0x004562000c1e1900 */
[----:B------:R-:W-:Y:S05]  /*1200*/  BRA `(.L_x_15) ;  /* 0x0000000000087947 */ /* 0x000fea0003800000 */
.L_x_16:
[----:B------:R-:W-:Y:S02]  /*1210*/  ULDC UR4, c[0x0][0x584] ;  /* 0x0001610000047ab9 */ /* 0x000fe40000000800 */
[----:B------:R-:W-:-:S07]  /*1220*/  IMAD.U32 R90, RZ, RZ, UR4 ;  /* 0x00000004ff5a7e24 */ /* 0x000fce000f8e00ff */
.L_x_15:
[----:B------:R-:W-:-:S13]  /*1230*/  LOP3.LUT P0, RZ, R3, 0xff, RZ, 0xc0, !PT ;  /* 0x000000ff03ff7812 */ /* 0x000fda000780c0ff */
[----:B------:R-:W-:Y:S05]  /*1240*/  @!P0 EXIT ;  /* 0x000000000000894d */ /* 0x000fea0003800000 */
[----:B------:R-:W3:Y:S01]  /*1250*/  LDC R93, c[0x0][0x658] ;  /* 0x00019600ff5d7b82 */ /* 0x000ee20000000800 */
[----:B------:R-:W-:Y:S01]  /*1260*/  LOP3.LUT R7, R7, 0x1, RZ, 0xc0, !PT ;  /* 0x0000000107077812 */ /* 0x000fe200078ec0ff */
[----:B------:R-:W-:Y:S01]  /*1270*/  ULDC.64 UR6, c[0x0][0x288] ;  /* 0x0000a20000067ab9 */ /* 0x000fe20000000a00 */
[----:B------:R-:W-:Y:S01]  /*1280*/  SHF.R.U32.HI R3, RZ, 0x2, R95 ;  /* 0x00000002ff037819 */ /* 0x000fe2000001165f */
[----:B------:R-:W-:Y:S01]  /*1290*/  UIADD3 UR4, UR7, 0x3f, URZ ;  /* 0x0000003f07047890 */ /* 0x000fe2000fffe03f */
[----:B------:R-:W-:Y:S01]  /*12a0*/  SHF.R.U32.HI R0, RZ, 0x1, R0 ;  /* 0x00000001ff007819 */ /* 0x000fe20000011600 */
[----:B------:R-:W-:Y:S01]  /*12b0*/  IMAD.SHL.U32 R88, R7, 0x40, RZ ;  /* 0x0000004007587824 */ /* 0x000fe200078e00ff */
[----:B------:R-:W-:Y:S01]  /*12c0*/  LOP3.LUT R3, R3, 0x7, RZ, 0xc0, !PT ;  /* 0x0000000703037812 */ /* 0x000fe200078ec0ff */
[----:B------:R-:W4:Y:S01]  /*12d0*/  LDC.64 R8, c[0x0][0x5c8] ;  /* 0x00017200ff087b82 */ /* 0x000f220000000a00 */
[----:B------:R-:W-:Y:S01]  /*12e0*/  USHF.R.S32.HI UR5, URZ, 0x1f, UR4 ;  /* 0x0000001f3f057899 */ /* 0x000fe20008011404 */
[----:B------:R-:W-:Y:S01]  /*12f0*/  LOP3.LUT R0, R0, 0x30, RZ, 0xc0, !PT ;  /* 0x0000003000007812 */ /* 0x000fe200078ec0ff */
[----:B------:R-:W-:Y:S01]  /*1300*/  IMAD.MOV.U32 R6, RZ, RZ, 0x1 ;  /* 0x00000001ff067424 */ /* 0x000fe200078e00ff */
[--C-:B------:R-:W-:Y:S01]  /*1310*/  LOP3.LUT R88, R88, 0x40, R3.reuse, 0xe2, !PT ;  /* 0x0000004058587812 */ /* 0x100fe200078ee203 */
[----:B------:R-:W-:Y:S01]  /*1320*/  ULEA.HI UR5, UR5, UR4, URZ, 0x6 ;  /* 0x0000000405057291 */ /* 0x000fe2000f8f303f */
[-C--:B01----:R-:W-:Y:S01]  /*1330*/  IADD3 R4, RZ, -R0.reuse, -R3 ;  /* 0x80000000ff047210 */ /* 0x083fe20007ffe803 */
[----:B------:R-:W-:Y:S01]  /*1340*/  IMAD.U32 R5, RZ, RZ, UR6 ;  /* 0x00000006ff057e24 */ /* 0x000fe2000f8e00ff */
[----:B------:R-:W0:Y:S01]  /*1350*/  LDC R97, c[0x0][0x600] ;  /* 0x00018000ff617b82 */ /* 0x000e220000000800 */
[----:B------:R-:W-:Y:S01]  /*1360*/  LOP3.LUT R88, R88, R0, RZ, 0xfc, !PT ;  /* 0x0000000058587212 */ /* 0x000fe200078efcff */
[----:B------:R-:W-:Y:S01]  /*1370*/  IMAD.MOV.U32 R0, RZ, RZ, -0x1 ;  /* 0xffffffffff007424 */ /* 0x000fe200078e00ff */
[----:B------:R-:W-:Y:S01]  /*1380*/  USHF.R.S32.HI UR43, URZ, 0x6, UR5 ;  /* 0x000000063f2b7899 */ /* 0x000fe20008011405 */
[----:B------:R-:W-:Y:S01]  /*1390*/  LOP3.LUT R94, R95, 0x3, RZ, 0xc0, !PT ;  /* 0x000000035f5e7812 */ /* 0x000fe200078ec0ff */
[----:B------:R-:W-:Y:S01]  /*13a0*/  IMAD R4, R7, -0x40, R4 ;  /* 0xffffffc007047824 */ /* 0x000fe200078e0204 */
[C---:B------:R-:W-:Y:S01]  /*13b0*/  LOP3.LUT R96, R95.reuse, 0x80, RZ, 0xc0, !PT ;  /* 0x000000805f607812 */ /* 0x040fe200078ec0ff */
[----:B------:R-:W-:Y:S01]  /*13c0*/  UISETP.LT.AND UP0, UPT, UR43, 0x1, UPT ;  /* 0x000000012b00788c */ /* 0x000fe2000bf01270 */
[-C--:B---3--:R-:W-:Y:S01]  /*13d0*/  SHF.L.U32 R0, R0, R93.reuse, RZ ;  /* 0x0000005d00007219 */ /* 0x088fe200000006ff */
[----:B------:R-:W-:Y:S01]  /*13e0*/  ULDC UR4, c[0x0][0x284] ;  /* 0x0000a10000047ab9 */ /* 0x000fe20000000800 */
[----:B------:R-:W-:Y:S01]  /*13f0*/  IMAD R94, R94, -0x2, R5 ;  /* 0xfffffffe5e5e7824 */ /* 0x000fe200078e0205 */
[----:B------:R-:W-:Y:S01]  /*1400*/  USEL UR44, UR43, 0x1, UP0 ;  /* 0x000000012b2c7887 */ /* 0x000fe20008000000 */
[----:B------:R-:W-:Y:S01]  /*1410*/  SHF.L.U32 R93, R6, R93, RZ ;  /* 0x0000005d065d7219 */ /* 0x000fe200000006ff */
[----:B------:R-:W-:Y:S01]  /*1420*/  IMAD.SHL.U32 R95, R95, 0x2, RZ ;  /* 0x000000025f5f7824 */ /* 0x000fe200078e00ff */
[----:B------:R-:W-:Y:S01]  /*1430*/  LOP3.LUT R102, R18, 0x1, RZ, 0xfc, !PT ;  /* 0x0000000112667812 */ /* 0x000fe200078efcff */
[----:B------:R-:W-:Y:S01]  /*1440*/  VIADD R99, R4, UR4 ;  /* 0x0000000404637c36 */ /* 0x000fe20008000000 */
[C---:B----4-:R-:W-:Y:S01]  /*1450*/  SHF.L.U64.HI R92, R8.reuse, 0x3, R9 ;  /* 0x00000003085c7819 */ /* 0x050fe20000010209 */
[----:B--2---:R-:W-:Y:S01]  /*1460*/  IMAD.SHL.U32 R91, R8, 0x8, RZ ;  /* 0x00000008085b7824 */ /* 0x004fe200078e00ff */
[----:B------:R-:W-:Y:S01]  /*1470*/  SHF.R.U32.HI R96, RZ, 0x7, R96 ;  /* 0x00000007ff607819 */ /* 0x000fe20000011660 */
[----:B------:R-:W-:Y:S01]  /*1480*/  IMAD.MOV.U32 R89, RZ, RZ, RZ ;  /* 0x000000ffff597224 */ /* 0x000fe200078e00ff */
[----:B------:R-:W-:Y:S01]  /*1490*/  LOP3.LUT R98, RZ, R0, RZ, 0x33, !PT ;  /* 0x00000000ff627212 */ /* 0x000fe200078e33ff */
[----:B------:R-:W-:Y:S01]  /*14a0*/  UIADD3 UR44, UR43, -UR44, URZ ;  /* 0x8000002c2b2c7290 */ /* 0x000fe2000fffe03f */
[----:B------:R-:W-:Y:S01]  /*14b0*/  UMOV UR40, URZ ;  /* 0x0000003f00287c82 */ /* 0x000fe20008000000 */
[----:B0-----:R-:W-:Y:S01]  /*14c0*/  VIADD R97, R97, 0xffffffff ;  /* 0xffffffff61617836 */ /* 0x001fe20000000000 */
[----:B------:R-:W-:-:S09]  /*14d0*/  UMOV UR41, URZ ;  /* 0x0000003f00297c82 */ /* 0x000fd20008000000 */
.L_x_164:
[----:B0-----:R-:W0:Y:S01]  /*14e0*/  SHFL.IDX PT, R0, R96, RZ, 0x1f ;  /* 0x00001fff60007589 */ /* 0x001e2200000e0000 */
[----:B-1----:R-:W1:Y:S01]  /*14f0*/  S2UR UR7, SR_CgaCtaId ;  /* 0x00000000000779c3 */ /* 0x002e620000008800 */
[----:B------:R-:W-:Y:S01]  /*1500*/  UMOV UR6, 0x400 ;  /* 0x0000040000067882 */ /* 0x000fe20000000000 */
[----:B0-----:R-:W-:Y:S01]  /*1510*/  R2UR UR4, R0 ;  /* 0x00000000000472ca */ /* 0x001fe200000e0000 */
[----:B-1----:R-:W-:-:S12]  /*1520*/  ULEA UR6, UR7, UR6, 0x18 ;  /* 0x0000000607067291 */ /* 0x002fd8000f8ec03f */
[----:B------:R-:W-:-:S04]  /*1530*/  ULEA.HI UR5, UR4, UR4, URZ, 0x1 ;  /* 0x0000000404057291 */ /* 0x000fc8000f8f083f */
[----:B------:R-:W-:-:S04]  /*1540*/  ULOP3.LUT UR5, UR5, 0x7fffe, URZ, 0xc0, !UPT ;  /* 0x0007fffe05057892 */ /* 0x000fc8000f8ec03f */
[----:B------:R-:W-:-:S03]  /*1550*/  UIADD3 UR5, UR4, -UR5, URZ ;  /* 0x8000000504057290 */ /* 0x000fc6000fffe03f */
[----:B------:R-:W-:Y:S01]  /*1560*/  ULDC UR4, c[0x0][0x28c] ;  /* 0x0000a30000047ab9 */ /* 0x000fe20000000800 */
[----:B------:R-:W-:Y:S01]  /*1570*/  ULEA UR5, UR5, UR6, 0xd ;  /* 0x0000000605057291 */ /* 0x000fe2000f8e683f */
[----:B------:R-:W-:-:S03]  /*1580*/  ISETP.LT.AND P0, PT, RZ, UR4, PT ;  /* 0x00000004ff007c0c */ /* 0x000fc6000bf01270 */
[----:B------:R-:W-:-:S04]  /*1590*/  UIADD3 UR5, UR5, 0x180, URZ ;  /* 0x0000018005057890 */ /* 0x000fc8000fffe03f */
[----:B------:R-:W-:-:S04]  /*15a0*/  USHF.R.U32.HI UR5, URZ, 0x4, UR5 ;  /* 0x000000043f057899 */ /* 0x000fc80008011605 */
[----:B------:R-:W-:-:S04]  /*15b0*/  ULOP3.LUT UR5, UR5, 0x3fff, URZ, 0xc0, !UPT ;  /* 0x00003fff05057892 */ /* 0x000fc8000f8ec03f */
[----:B------:R-:W-:Y:S01]  /*15c0*/  ULOP3.LUT UR45, UR5, 0x10000, URZ, 0xfc, !UPT ;  /* 0x00010000052d7892 */ /* 0x000fe2000f8efc3f */
[----:B--2345:R-:W-:Y:S11]  /*15d0*/  @P0 BRA `(.L_x_17) ;  /* 0x0000000000400947 */ /* 0x03cff60003800000 */
[----:B------:R-:W-:Y:S01]  /*15e0*/  MOV R0, 0x0 ;  /* 0x0000000000007802 */ /* 0x000fe20000000f00 */
[----:B------:R-:W-:Y:S01]  /*15f0*/  ULDC.64 UR4, c[0x4][0x68] ;  /* 0x01001a0000047ab9 */ /* 0x000fe20000000a00 */
[----:B------:R-:W-:Y:S01]  /*1600*/  ULDC.64 UR6, c[0x4][0x8] ;  /* 0x0100020000067ab9 */ /* 0x000fe20000000a00 */
[----:B------:R-:W-:Y:S01]  /*1610*/  IMAD.U32 R4, RZ, RZ, UR4 ;  /* 0x00000004ff047e24 */ /* 0x000fe2000f8e00ff */
[----:B------:R0:W1:Y:S01]  /*1620*/  LDC.64 R14, c[0x4][R0] ;  /* 0x01000000000e7b82 */ /* 0x0000620000000a00 */
[----:B------:R-:W-:Y:S01]  /*1630*/  IMAD.U32 R5, RZ, RZ, UR5 ;  /* 0x00000005ff057e24 */ /* 0x000fe2000f8e00ff */
[----:B------:R-:W-:Y:S01]  /*1640*/  ULDC.64 UR4, c[0x4][0x70] ;  /* 0x01001c0000047ab9 */ /* 0x000fe20000000a00 */
[----:B------:R-:W-:Y:S02]  /*1650*/  IMAD.U32 R10, RZ, RZ, UR6 ;  /* 0x00000006ff0a7e24 */ /* 0x000fe4000f8e00ff */
[----:B------:R-:W-:Y:S02]  /*1660*/  IMAD.U32 R6, RZ, RZ, UR4 ;  /* 0x00000004ff067e24 */ /* 0x000fe4000f8e00ff */
[----:B------:R-:W-:-:S02]  /*1670*/  IMAD.U32 R7, RZ, RZ, UR5 ;  /* 0x00000005ff077e24 */ /* 0x000fc4000f8e00ff */
[----:B------:R-:W-:Y:S02]  /*1680*/  IMAD.U32 R11, RZ, RZ, UR7 ;  /* 0x00000007ff0b7e24 */ /* 0x000fe4000f8e00ff */
[----:B------:R-:W-:Y:S02]  /*1690*/  IMAD.MOV.U32 R8, RZ, RZ, 0x1e1 ;  /* 0x000001e1ff087424 */ /* 0x000fe400078e00ff */
[----:B------:R-:W-:Y:S02]  /*16a0*/  IMAD.MOV.U32 R12, RZ, RZ, 0x1 ;  /* 0x00000001ff0c7424 */ /* 0x000fe400078e00ff */
[----:B0-----:R-:W-:-:S07]  /*16b0*/  IMAD.MOV.U32 R13, RZ, RZ, RZ ;  /* 0x000000ffff0d7224 */ /* 0x001fce00078e00ff */
[----:B------:R-:W-:-:S07]  /*16c0*/  LEPC R20, `(.L_x_17) ;  /* 0x000000001014794e */ /* 0x000fce0000000000 */
[----:B-1---5:R-:W-:Y:S05]  /*16d0*/  CALL.ABS.NOINC R14 ;  /* 0x000000000e007343 */ /* 0x022fea0003c00000 */
.L_x_17:
[----:B------:R-:W-:-:S13]  /*16e0*/  ISETP.NE.AND P0, PT, R102, 0x3, PT ;  /* 0x000000036600780c */ /* 0x000fda0003f05270 */
[----:B------:R-:W-:Y:S05]  /*16f0*/  @!P0 BRA `(.L_x_18) ;  /* 0x0000000000048947 */ /* 0x000fea0003800000 */
[----:B------:R-:W-:Y:S01]  /*1700*/  BPT.TRAP 0x1 ;  /* 0x000000040000795c */ /* 0x000fe20000300000 */
.L_x_18:
[----:B------:R-:W0:Y:S01]  /*1710*/  S2UR UR5, SR_CgaCtaId ;  /* 0x00000000000579c3 */ /* 0x000e220000008800 */
[----:B------:R-:W-:Y:S01]  /*1720*/  UMOV UR4, 0x400 ;  /* 0x0000040000047882 */ /* 0x000fe20000000000 */
[----:B------:R-:W-:Y:S02]  /*1730*/  IMAD.U32 R0, RZ, RZ, UR40 ;  /* 0x00000028ff007e24 */ /* 0x000fe4000f8e00ff */
[----:B------:R-:W-:-:S03]  /*1740*/  IMAD.U32 R3, RZ, RZ, UR41 ;  /* 0x00000029ff037e24 */ /* 0x000fc6000f8e00ff */
[----:B------:R-:W-:Y:S01]  /*1750*/  SHF.L.U32 R0, R0, 0x1f, RZ ;  /* 0x0000001f00007819 */ /* 0x000fe200000006ff */
[----:B0-----:R-:W-:-:S06]  /*1760*/  ULEA UR4, UR5, UR4, 0x18 ;  /* 0x0000000405047291 */ /* 0x001fcc000f8ec03f */
[----:B------:R-:W-:-:S04]  /*1770*/  IMAD.U32 R6, RZ, RZ, UR4 ;  /* 0x00000004ff067e24 */ /* 0x000fc8000f8e00ff */
[----:B------:R-:W-:-:S04]  /*1780*/  IMAD R3, R3, 0x8, R6 ;  /* 0x0000000803037824 */ /* 0x000fc800078e0206 */
[----:B------:R0:W1:Y:S01]  /*1790*/  SYNCS.PHASECHK.TRANS64.TRYWAIT P1, [R3+URZ], R0 ;  /* 0x00000000030075a7 */ /* 0x000062000802017f */
[----:B------:R-:W-:Y:S05]  /*17a0*/  @!P0 BRA `(.L_x_19) ;  /* 0x0000000000048947 */ /* 0x000fea0003800000 */
[----:B------:R-:W-:Y:S01]  /*17b0*/  BPT.TRAP 0x1 ;  /* 0x000000040000795c */ /* 0x000fe20000300000 */
.L_x_19:
[----:B------:R-:W-:-:S05]  /*17c0*/  IMAD.U32 R4, RZ, RZ, UR44 ;  /* 0x0000002cff047e24 */ /* 0x000fca000f8e00ff */
[----:B------:R-:W-:Y:S01]  /*17d0*/  ISETP.GE.AND P2, PT, R4, 0x1, PT ;  /* 0x000000010400780c */ /* 0x000fe20003f46270 */
[----:B-1----:R-:W-:-:S12]  /*17e0*/  @P1 BRA `(.L_x_20) ;  /* 0x0000000000081947 */ /* 0x002fd80003800000 */
[----:B------:R-:W1:Y:S02]  /*17f0*/  SYNCS.PHASECHK.TRANS64.TRYWAIT P1, [R3+URZ], R0 ;  /* 0x00000000030075a7 */ /* 0x000e64000802017f */
[----:B-1----:R-:W-:Y:S05]  /*1800*/  @!P1 BRA `(.L_x_21) ;  /* 0x0000006800489947 */ /* 0x002fea0003800000 */
.L_x_20:
[----:B------:R-:W-:Y:S05]  /*1810*/  WARPSYNC.ALL ;  /* 0x0000000000007948 */ /* 0x000fea0003800000 */
[----:B------:R-:W-:Y:S01]  /*1820*/  R2UR UR4, R6 ;  /* 0x00000000060472ca */ /* 0x000fe200000e0000 */
[----:B------:R-:W-:Y:S01]  /*1830*/  ULEA UR5, UR41, UR45, 0xa ;  /* 0x0000002d29057291 */ /* 0x000fe2000f8e503f */
[----:B------:R-:W-:Y:S01]  /*1840*/  WARPGROUP.ARRIVE ;  /* 0x00000000000079c5 */ /* 0x000fe20000000000 */
[----:B------:R-:W-:Y:S01]  /*1850*/  UMOV UR9, 0x40000040 ;  /* 0x4000004000097882 */ /* 0x000fe20000000000 */
[----:B------:R-:W-:-:S04]  /*1860*/  UMOV UR11, 0x40000040 ;  /* 0x40000040000b7882 */ /* 0x000fc80000000000 */
[----:B------:R-:W-:-:S05]  /*1870*/  UMOV UR8, UR5 ;  /* 0x0000000500087c82 */ /* 0x000fca0008000000 */
[----:B------:R-:W-:-:S04]  /*1880*/  UIADD3 UR4, UR4, 0x1c180, URZ ;  /* 0x0001c18004047890 */ /* 0x000fc8000fffe03f */
[----:B------:R-:W-:-:S04]  /*1890*/  USHF.R.U32.HI UR4, URZ, 0x4, UR4 ;  /* 0x000000043f047899 */ /* 0x000fc80008011604 */
[----:B------:R-:W-:-:S04]  /*18a0*/  ULOP3.LUT UR4, UR4, 0x3fff, URZ, 0xc0, !UPT ;  /* 0x00003fff04047892 */ /* 0x000fc8000f8ec03f */
[----:B------:R-:W-:-:S04]  /*18b0*/  ULOP3.LUT UR4, UR4, 0x10000, URZ, 0xfc, !UPT ;  /* 0x0001000004047892 */ /* 0x000fc8000f8efc3f */
[----:B------:R-:W-:-:S07]  /*18c0*/  ULEA UR6, UR41, UR4, 0xa ;  /* 0x0000000429067291 */ /* 0x000fce000f8e503f */
[----:B------:R-:W-:Y:S02]  /*18d0*/  UMOV UR10, UR6 ;  /* 0x00000006000a7c82 */ /* 0x000fe40008000000 */
[----:B------:R-:W-:Y:S01]  /*18e0*/  HGMMA.64x128x16.F32 R24, gdesc[UR8], RZ, !UPT, gsb0 ;  /* 0x01e00000081879f0 */ /* 0x000fe2000c0008ff */
[----:B------:R-:W-:Y:S02]  /*18f0*/  UIADD3 UR8, UR5, 0x2, URZ ;  /* 0x0000000205087890 */ /* 0x000fe4000fffe03f */
[----:B------:R-:W-:Y:S01]  /*1900*/  UIADD3 UR10, UR6, 0x2, URZ ;  /* 0x00000002060a7890 */ /* 0x000fe2000fffe03f */
[----:B------:R-:W-:Y:S01]  /*1910*/  UMOV UR9, 0x40000040 ;  /* 0x4000004000097882 */ /* 0x000fe20000000000 */
[----:B------:R-:W-:Y:S01]  /*1920*/  UMOV UR11, 0x40000040 ;  /* 0x40000040000b7882 */ /* 0x000fe20000000000 */
[----:B------:R-:W-:Y:S02]  /*1930*/  WARPGROUP.DEPBAR.LE gsb0, 0x0 ;  /* 0x00008000000079c5 */ /* 0x000fe40000010000 */
[----:B------:R-:W-:-:S06]  /*1940*/  WARPGROUP.ARRIVE ;  /* 0x00000000000079c5 */ /* 0x000fcc0000000000 */
[----:B------:R-:W-:Y:S01]  /*1950*/  HGMMA.64x128x16.F32 R24, gdesc[UR8], R24, gsb0 ;  /* 0x01e00000081879f0 */ /* 0x000fe20008000818 */
        /* <DEDUP_REMOVED lines=13> */
[----:B------:R-:W-:Y:S03]  /*1a30*/  HGMMA.64x128x16.F32 R24, gdesc[UR8], R24, gsb0 ;  /* 0x01e00000081879f0 */ /* 0x000fe60008000818 */
[----:B------:R-:W-:Y:S02]  /*1a40*/  WARPGROUP.DEPBAR.LE gsb0, 0x0 ;  /* 0x00008000000079c5 */ /* 0x000fe40000010000 */
[----:B------:R-:W-:Y:S05]  /*1a50*/  @!P2 BRA `(.L_x_22) ;  /* 0x000000040028a947 */ /* 0x000fea0003800000 */
[----:B------:R-:W-:Y:S01]  /*1a60*/  UIADD3 UR5, UR41, 0x1, URZ ;  /* 0x0000000129057890 */ /* 0x000fe2000fffe03f */
[----:B01----:R-:W-:Y:S02]  /*1a70*/  IMAD.U32 R0, RZ, RZ, UR44 ;  /* 0x0000002cff007e24 */ /* 0x003fe4000f8e00ff */
[----:B------:R-:W-:Y:S01]  /*1a80*/  IMAD.U32 R3, RZ, RZ, UR41 ;  /* 0x00000029ff037e24 */ /* 0x000fe2000f8e00ff */
[----:B------:R-:W-:-:S04]  /*1a90*/  UISETP.NE.AND UP0, UPT, UR5, 0x7, UPT ;  /* 0x000000070500788c */ /* 0x000fc8000bf05270 */
[----:B------:R-:W-:Y:S02]  /*1aa0*/  USEL UR6, URZ, 0x1, UP0 ;  /* 0x000000013f067887 */ /* 0x000fe40008000000 */
[----:B------:R-:W-:Y:S02]  /*1ab0*/  USEL UR5, UR5, URZ, UP0 ;  /* 0x0000003f05057287 */ /* 0x000fe40008000000 */
[----:B------:R-:W-:-:S06]  /*1ac0*/  ULOP3.LUT UR6, UR40, UR6, URZ, 0x3c, !UPT ;  /* 0x0000000628067292 */ /* 0x000fcc000f8e3c3f */
[----:B------:R-:W-:-:S07]  /*1ad0*/  IMAD.U32 R7, RZ, RZ, UR6 ;  /* 0x00000006ff077e24 */ /* 0x000fce000f8e00ff */
.L_x_29:
[----:B------:R-:W-:Y:S05]  /*1ae0*/  @!P0 BRA `(.L_x_23) ;  /* 0x0000000000048947 */ /* 0x000fea0003800000 */
[----:B------:R-:W-:Y:S01]  /*1af0*/  BPT.TRAP 0x1 ;  /* 0x000000040000795c */ /* 0x000fe20000300000 */
.L_x_23:
[----:B------:R-:W0:Y:S01]  /*1b00*/  S2UR UR7, SR_CgaCtaId ;  /* 0x00000000000779c3 */ /* 0x000e220000008800 */
[----:B------:R-:W-:Y:S01]  /*1b10*/  UMOV UR6, 0x400 ;  /* 0x0000040000067882 */ /* 0x000fe20000000000 */
[----:B------:R-:W-:Y:S01]  /*1b20*/  IMAD.U32 R5, RZ, RZ, UR5 ;  /* 0x00000005ff057e24 */ /* 0x000fe2000f8e00ff */
[----:B------:R-:W-:Y:S01]  /*1b30*/  SHF.L.U32 R4, R7, 0x1f, RZ ;  /* 0x0000001f07047819 */ /* 0x000fe200000006ff */
[----:B0-----:R-:W-:-:S06]  /*1b40*/  ULEA UR6, UR7, UR6, 0x18 ;  /* 0x0000000607067291 */ /* 0x001fcc000f8ec03f */
[----:B------:R-:W-:-:S04]  /*1b50*/  IMAD.U32 R6, RZ, RZ, UR6 ;  /* 0x00000006ff067e24 */ /* 0x000fc8000f8e00ff */
[----:B------:R-:W-:-:S04]  /*1b60*/  IMAD R5, R5, 0x8, R6 ;  /* 0x0000000805057824 */ /* 0x000fc800078e0206 */
[----:B------:R0:W1:Y:S01]  /*1b70*/  SYNCS.PHASECHK.TRANS64.TRYWAIT P1, [R5+URZ], R4 ;  /* 0x00000004050075a7 */ /* 0x000062000802017f */
[----:B------:R-:W-:Y:S05]  /*1b80*/  @!P0 BRA `(.L_x_24) ;  /* 0x0000000000048947 */ /* 0x000fea0003800000 */
[----:B------:R-:W-:Y:S01]  /*1b90*/  BPT.TRAP 0x1 ;  /* 0x000000040000795c */ /* 0x000fe20000300000 */
.L_x_24:
[----:B-1----:R-:W-:Y:S05]  /*1ba0*/  @P1 BRA `(.L_x_25) ;  /* 0x0000000000081947 */ /* 0x002fea0003800000 */
[----:B------:R-:W1:Y:S02]  /*1bb0*/  SYNCS.PHASECHK.TRANS64.TRYWAIT P1, [R5+URZ], R4 ;  /* 0x00000004050075a7 */ /* 0x000e64000802017f */
[----:B-1----:R-:W-:Y:S05]  /*1bc0*/  @!P1 BRA `(.L_x_26) ;  /* 0x00000064006c9947 */ /* 0x002fea0003800000 */
.L_x_25:
[----:B------:R-:W-:Y:S01]  /*1bd0*/  ULEA UR6, UR5, UR45, 0xa ;  /* 0x0000002d05067291 */ /* 0x000fe2000f8e503f */
[----:B------:R-:W-:Y:S01]  /*1be0*/  WARPGROUP.ARRIVE ;  /* 0x00000000000079c5 */ /* 0x000fe20000000000 */
[----:B------:R-:W-:Y:S01]  /*1bf0*/  ULEA UR7, UR5, UR4, 0xa ;  /* 0x0000000405077291 */ /* 0x000fe2000f8e503f */
[----:B------:R-:W-:Y:S01]  /*1c00*/  UMOV UR9, 0x40000040 ;  /* 0x4000004000097882 */ /* 0x000fe20000000000 */
[----:B------:R-:W-:-:S03]  /*1c10*/  UMOV UR11, 0x40000040 ;  /* 0x40000040000b7882 */ /* 0x000fc60000000000 */
[----:B------:R-:W-:Y:S02]  /*1c20*/  UMOV UR8, UR6 ;  /* 0x0000000600087c82 */ /* 0x000fe40008000000 */
[----:B------:R-:W-:Y:S02]  /*1c30*/  UMOV UR10, UR7 ;  /* 0x00000007000a7c82 */ /* 0x000fe40008000000 */
[----:B------:R-:W-:Y:S01]  /*1c40*/  HGMMA.64x128x16.F32 R24, gdesc[UR8], R24, gsb0 ;  /* 0x01e00000081879f0 */ /* 0x000fe20008000818 */
[----:B------:R-:W-:Y:S02]  /*1c50*/  UIADD3 UR8, UR6, 0x2, URZ ;  /* 0x0000000206087890 */ /* 0x000fe4000fffe03f */
[----:B------:R-:W-:Y:S01]  /*1c60*/  UIADD3 UR10, UR7, 0x2, URZ ;  /* 0x00000002070a7890 */ /* 0x000fe2000fffe03f */
[----:B------:R-:W-:Y:S01]  /*1c70*/  UMOV UR9, 0x40000040 ;  /* 0x4000004000097882 */ /* 0x000fe20000000000 */
[----:B------:R-:W-:Y:S01]  /*1c80*/  UMOV UR11, 0x40000040 ;  /* 0x40000040000b7882 */ /* 0x000fe20000000000 */
[----:B------:R-:W-:-:S02]  /*1c90*/  WARPGROUP.DEPBAR.LE gsb0, 0x0 ;  /* 0x00008000000079c5 */ /* 0x000fc40000010000 */
        /* <DEDUP_REMOVED lines=18> */
[----:B------:R-:W-:Y:S01]  /*1dc0*/  BPT.TRAP 0x1 ;  /* 0x000000040000795c */ /* 0x000fe20000300000 */
.L_x_27:
[----:B------:R-:W-:-:S13]  /*1dd0*/  ISETP.NE.AND P1, PT, R22, RZ, PT ;  /* 0x000000ff1600720c */ /* 0x000fda0003f25270 */
[----:B01----:R-:W-:-:S04]  /*1de0*/  @P1 IMAD R4, R3, 0x8, R6 ;  /* 0x0000000803041824 */ /* 0x003fc800078e0206 */
[----:B------:R-:W-:-:S05]  /*1df0*/  @P1 VIADD R4, R4, 0x38 ;  /* 0x0000003804041836 */ /* 0x000fca0000000000 */
[----:B------:R-:W-:-:S04]  /*1e00*/  @P1 PRMT R4, R19, 0x654, R4 ;  /* 0x0000065413041816 */ /* 0x000fc80000000004 */
[----:B------:R0:W-:Y:S01]  /*1e10*/  @P1 SYNCS.ARRIVE.TRANS64.RED.A1T0 RZ, [R4+URZ], RZ ;  /* 0x000000ff04ff19a7 */ /* 0x0001e2000810043f */
[----:B------:R-:W-:-:S13]  /*1e20*/  ISETP.GT.U32.AND P1, PT, R18, 0x1, PT ;  /* 0x000000011200780c */ /* 0x000fda0003f24070 */
[----:B0-----:R-:W-:Y:S05]  /*1e30*/  @P1 BRA `(.L_x_28) ;  /* 0x0000000000041947 */ /* 0x001fea0003800000 */
[----:B------:R-:W-:Y:S01]  /*1e40*/  BPT.TRAP 0x1 ;  /* 0x000000040000795c */ /* 0x000fe20000300000 */
.L_x_28:
[----:B------:R-:W-:Y:S01]  /*1e50*/  UIADD3 UR5, UR5, 0x1, URZ ;  /* 0x0000000105057890 */ /* 0x000fe2000fffe03f */
[C---:B------:R-:W-:Y:S01]  /*1e60*/  ISETP.GT.AND P2, PT, R0.reuse, 0x1, PT ;  /* 0x000000010000780c */ /* 0x040fe20003f44270 */
[----:B------:R-:W-:Y:S02]  /*1e70*/  VIADD R3, R3, 0x1 ;  /* 0x0000000103037836 */ /* 0x000fe40000000000 */
[----:B------:R-:W-:Y:S01]  /*1e80*/  UISETP.NE.AND UP0, UPT, UR5, 0x7, UPT ;  /* 0x000000070500788c */ /* 0x000fe2000bf05270 */
[----:B------:R-:W-:Y:S02]  /*1e90*/  VIADD R0, R0, 0xffffffff ;  /* 0xffffffff00007836 */ /* 0x000fe40000000000 */
[C---:B------:R-:W-:Y:S01]  /*1ea0*/  ISETP.NE.AND P1, PT, R3.reuse, 0x7, PT ;  /* 0x000000070300780c */ /* 0x040fe20003f25270 */
[----:B------:R-:W-:Y:S02]  /*1eb0*/  USEL UR6, URZ, 0x1, UP0 ;  /* 0x000000013f067887 */ /* 0x000fe40008000000 */
[----:B------:R-:W-:Y:S01]  /*1ec0*/  USEL UR5, UR5, URZ, UP0 ;  /* 0x0000003f05057287 */ /* 0x000fe20008000000 */
[----:B------:R-:W-:-:S03]  /*1ed0*/  SEL R3, R3, RZ, P1 ;  /* 0x000000ff03037207 */ /* 0x000fc60000800000 */
[----:B------:R-:W-:Y:S01]  /*1ee0*/  LOP3.LUT R7, R7, UR6, RZ, 0x3c, !PT ;  /* 0x0000000607077c12 */ /* 0x000fe2000f8e3cff */
[----:B------:R-:W-:Y:S07]  /*1ef0*/  @P2 BRA `(.L_x_29) ;  /* 0xfffffff800f82947 */ /* 0x000fee000383ffff */
.L_x_22:
[----:B01----:R-:W0:Y:S02]  /*1f00*/  LDC R0, c[0x0][0x28c] ;  /* 0x0000a300ff007b82 */ /* 0x003e240000000800 */
[----:B0-----:R-:W-:-:S13]  /*1f10*/  ISETP.GE.AND P1, PT, R0, 0x1, PT ;  /* 0x000000010000780c */ /* 0x001fda0003f26270 */
[----:B------:R-:W-:Y:S05]  /*1f20*/  @!P1 BRA `(.L_x_30) ;  /* 0x0000000000509947 */ /* 0x000fea0003800000 */
[----:B------:R-:W-:Y:S05]  /*1f30*/  @!P0 BRA `(.L_x_31) ;  /* 0x0000000000048947 */ /* 0x000fea0003800000 */
[----:B------:R-:W-:Y:S01]  /*1f40*/  BPT.TRAP 0x1 ;  /* 0x000000040000795c */ /* 0x000fe20000300000 */
.L_x_31:
[----:B------:R-:W-:Y:S01]  /*1f50*/  ISETP.NE.AND P0, PT, R22, RZ, PT ;  /* 0x000000ff1600720c */ /* 0x000fe20003f05270 */
[----:B------:R-:W-:Y:S01]  /*1f60*/  BSSY B0, `(.L_x_32) ;  /* 0x000000e000007945 */ /* 0x000fe20003800000 */
[----:B------:R-:W-:-:S11]  /*1f70*/  ISETP.GT.U32.AND P1, PT, R18, 0x1, PT ;  /* 0x000000011200780c */ /* 0x000fd60003f24070 */
[----:B------:R-:W-:Y:S05]  /*1f80*/  @!P0 BRA `(.L_x_33) ;  /* 0x00000000002c8947 */ /* 0x000fea0003800000 */
[----:B------:R-:W-:-:S04]  /*1f90*/  UIADD3 UR6, UR44, UR41, URZ ;  /* 0x000000292c067290 */ /* 0x000fc8000fffe03f */
[----:B------:R-:W-:-:S04]  /*1fa0*/  UIMAD.WIDE.U32 UR4, UR6, 0x24924925, URZ ;  /* 0x24924925060478a5 */ /* 0x000fc8000f8e003f */
[----:B------:R-:W-:-:S04]  /*1fb0*/  UIADD3 UR4, UR6, -UR5, URZ ;  /* 0x8000000506047290 */ /* 0x000fc8000fffe03f */
[----:B------:R-:W-:-:S04]  /*1fc0*/  ULEA.HI UR4, UR4, UR5, URZ, 0x1f ;  /* 0x0000000504047291 */ /* 0x000fc8000f8ff83f */
[----:B------:R-:W-:-:S04]  /*1fd0*/  USHF.R.U32.HI UR4, URZ, 0x2, UR4 ;  /* 0x000000023f047899 */ /* 0x000fc80008011604 */
[----:B------:R-:W-:-:S06]  /*1fe0*/  UIMAD UR4, UR4, -0x7, UR6 ;  /* 0xfffffff9040478a4 */ /* 0x000fcc000f8e0206 */
[----:B------:R-:W-:-:S04]  /*1ff0*/  IMAD.U32 R3, RZ, RZ, UR4 ;  /* 0x00000004ff037e24 */ /* 0x000fc8000f8e00ff */
[----:B------:R-:W-:-:S04]  /*2000*/  IMAD R0, R3, 0x8, R6 ;  /* 0x0000000803007824 */ /* 0x000fc800078e0206 */
[----:B------:R-:W-:-:S05]  /*2010*/  VIADD R0, R0, 0x38 ;  /* 0x0000003800007836 */ /* 0x000fca0000000000 */
[----:B------:R-:W-:-:S04]  /*2020*/  PRMT R0, R19, 0x654, R0 ;  /* 0x0000065413007816 */ /* 0x000fc80000000000 */
[----:B------:R0:W-:Y:S03]  /*2030*/  SYNCS.ARRIVE.TRANS64.RED.A1T0 RZ, [R0+URZ], RZ ;  /* 0x000000ff00ff79a7 */ /* 0x0001e6000810043f */
.L_x_33:
[----:B------:R-:W-:Y:S05]  /*2040*/  BSYNC B0 ;  /* 0x0000000000007941 */ /* 0x000fea0003800000 */
.L_x_32:
[----:B------:R-:W-:Y:S05]  /*2050*/  @P1 BRA `(.L_x_30) ;  /* 0x0000000000041947 */ /* 0x000fea0003800000 */
[----:B------:R-:W-:Y:S01]  /*2060*/  BPT.TRAP 0x1 ;  /* 0x000000040000795c */ /* 0x000fe20000300000 */
.L_x_30:
[----:B------:R-:W-:Y:S01]  /*2070*/  UISETP.GE.U32.AND UP1, UPT, UR43, 0x7, UPT ;  /* 0x000000072b00788c */ /* 0x000fe2000bf26070 */
[----:B------:R-:W-:Y:S01]  /*2080*/  IMAD.SHL.U32 R100, R100, 0x80, RZ ;  /* 0x0000008064647824 */ /* 0x000fe200078e00ff */
[----:B------:R-:W-:Y:S01]  /*2090*/  UIADD3 UR41, UR43, UR41, URZ ;  /* 0x000000292b297290 */ /* 0x000fe2000fffe03f */
[----:B------:R-:W-:Y:S01]  /*20a0*/  SHF.R.S32.HI R11, RZ, 0x1f, R101 ;  /* 0x0000001fff0b7819 */ /* 0x000fe20000011465 */
[----:B------:R-:W-:Y:S01]  /*20b0*/  ULDC UR10, c[0x0][0x288] ;  /* 0x0000a200000a7ab9 */ /* 0x000fe20000000800 */
[----:B------:R-:W-:Y:S01]  /*20c0*/  IMAD.SHL.U32 R6, R103, 0x80, RZ ;  /* 0x0000008067067824 */ /* 0x000fe200078e00ff */
[C---:B------:R-:W-:Y:S01]  /*20d0*/  LOP3.LUT R8, R100.reuse, 0x6, R95, 0xf8, !PT ;  /* 0x0000000664087812 */ /* 0x040fe200078ef85f */
[----:B------:R-:W-:Y:S01]  /*20e0*/  UISETP.GT.U32.AND UP0, UPT, UR41, 0x6, UPT ;  /* 0x000000062900788c */ /* 0x000fe2000bf04070 */
[----:B------:R-:W-:Y:S01]  /*20f0*/  ISETP.GE.AND P0, PT, R100, UR10, PT ;  /* 0x0000000a64007c0c */ /* 0x000fe2000bf06270 */
[----:B------:R-:W-:Y:S01]  /*2100*/  ULDC.64 UR6, c[0x0][0x5d0] ;  /* 0x0001740000067ab9 */ /* 0x000fe20000000a00 */
[----:B------:R-:W-:Y:S01]  /*2110*/  ULDC UR11, c[0x0][0x284] ;  /* 0x0000a100000b7ab9 */ /* 0x000fe20000000800 */
[----:B------:R-:W-:Y:S01]  /*2120*/  @UP1 UIMAD.WIDE.U32 UR4, UR41, 0x24924925, URZ ;  /* 0x24924925290418a5 */ /* 0x000fe2000f8e003f */
[----:B------:R-:W-:Y:S01]  /*2130*/  SHF.R.S32.HI R9, RZ, 0x1f, R8 ;  /* 0x0000001fff097819 */ /* 0x000fe20000011408 */
[----:B0-----:R-:W-:Y:S01]  /*2140*/  IMAD R0, R11, UR6, RZ ;  /* 0x000000060b007c24 */ /* 0x001fe2000f8e02ff */
[----:B------:R-:W-:Y:S01]  /*2150*/  UISETP.LT.U32.AND UP0, UPT, UR43, 0x7, UP0 ;  /* 0x000000072b00788c */ /* 0x000fe20008701070 */
[----:B------:R-:W-:Y:S01]  /*2160*/  ISETP.GE.OR P0, PT, R6, UR11, P0 ;  /* 0x0000000b06007c0c */ /* 0x000fe20008706670 */
[----:B------:R-:W-:Y:S01]  /*2170*/  @UP1 UIADD3 UR4, UR41, -UR5, URZ ;  /* 0x8000000529041290 */ /* 0x000fe2000fffe03f */
[C---:B------:R-:W-:Y:S01]  /*2180*/  IMAD R3, R101.reuse, UR7, R0 ;  /* 0x0000000765037c24 */ /* 0x040fe2000f8e0200 */
[----:B------:R-:W-:Y:S01]  /*2190*/  ULDC.64 UR8, c[0x0][0x5c8] ;  /* 0x0001720000087ab9 */ /* 0x000fe20000000a00 */
[----:B------:R-:W-:Y:S01]  /*21a0*/  IMAD.WIDE.U32 R4, R101, UR6, R8 ;  /* 0x0000000665047c25 */ /* 0x000fe2000f8e0008 */
[----:B------:R-:W-:-:S02]  /*21b0*/  USEL UR6, URZ, 0x1, !UP0 ;  /* 0x000000013f067887 */ /* 0x000fc4000c000000 */
[----:B------:R-:W-:Y:S01]  /*21c0*/  @UP1 ULEA.HI UR4, UR4, UR5, URZ, 0x1f ;  /* 0x0000000504041291 */ /* 0x000fe2000f8ff83f */
[----:B------:R-:W-:Y:S01]  /*21d0*/  IMAD.WIDE R104, R103, 0x80, R88 ;  /* 0x0000008067687825 */ /* 0x000fe200078e0258 */
[----:B------:R-:W-:Y:S02]  /*21e0*/  ULOP3.LUT UR40, UR40, UR6, URZ, 0x3c, !UPT ;  /* 0x0000000628287292 */ /* 0x000fe4000f8e3c3f */
[----:B------:R-:W-:Y:S01]  /*21f0*/  @UP1 USHF.R.U32.HI UR4, URZ, 0x2, UR4 ;  /* 0x000000023f041899 */ /* 0x000fe20008011604 */
[----:B------:R-:W-:Y:S02]  /*2200*/  IMAD.IADD R5, R5, 0x1, R3 ;  /* 0x0000000105057824 */ /* 0x000fe400078e0203 */
[----:B------:R-:W-:Y:S01]  /*2210*/  IMAD R3, R105, UR8, RZ ;  /* 0x0000000869037c24 */ /* 0x000fe2000f8e02ff */
[----:B------:R-:W-:Y:S01]  /*2220*/  @UP1 ULOP3.LUT UR40, UR40, 0x1, UR4, 0x78, !UPT ;  /* 0x0000000128281892 */ /* 0x000fe2000f8e7804 */
[----:B------:R-:W-:-:S04]  /*2230*/  IMAD.WIDE.U32 R106, R104, UR8, R4 ;  /* 0x00000008686a7c25 */ /* 0x000fc8000f8e0004 */
[----:B------:R-:W-:Y:S02]  /*2240*/  IMAD R7, R104, UR9, R3 ;  /* 0x0000000968077c24 */ /* 0x000fe4000f8e0203 */
[----:B------:R-:W-:Y:S01]  /*2250*/  IMAD.MOV.U32 R0, RZ, RZ, -0x1 ;  /* 0xffffffffff007424 */ /* 0x000fe200078e00ff */
[----:B------:R-:W-:Y:S06]  /*2260*/  @P0 BRA `(.L_x_34) ;  /* 0x00000040001c0947 */ /* 0x000fec0003800000 */
[----:B-----5:R-:W-:Y:S01]  /*2270*/  FSETP.NEU.AND P0, PT, R90, RZ, PT ;  /* 0x000000ff5a00720b */ /* 0x020fe20003f0d000 */
[----:B------:R-:W-:Y:S01]  /*2280*/  IMAD.IADD R4, R94, 0x1, -R100 ;  /* 0x000000015e047824 */ /* 0x000fe200078e0a64 */
[----:B------:R-:W-:Y:S01]  /*2290*/  BSSY B0, `(.L_x_34) ;  /* 0x0000404000007945 */ /* 0x000fe20003800000 */
[----:B------:R-:W-:Y:S02]  /*22a0*/  IMAD.IADD R3, R99, 0x1, -R6 ;  /* 0x0000000163037824 */ /* 0x000fe400078e0a06 */
[----:B------:R-:W-:Y:S01]  /*22b0*/  IMAD.IADD R103, R107, 0x1, R7 ;  /* 0x000000016b677824 */ /* 0x000fe200078e0207 */
[----:B------:R-:W-:-:S04]  /*22c0*/  ISETP.GT.AND P2, PT, R4, RZ, PT ;  /* 0x000000ff0400720c */ /* 0x000fc80003f44270 */
[----:B------:R-:W-:-:S03]  /*22d0*/  ISETP.GT.AND P1, PT, R3, RZ, P2 ;  /* 0x000000ff0300720c */ /* 0x000fc60001724270 */
[----:B------:R-:W-:Y:S10]  /*22e0*/  @!P0 BRA `(.L_x_35) ;  /* 0x0000002c00288947 */ /* 0x000ff40003800000 */
[----:B------:R-:W0:Y:S01]  /*22f0*/  LDC.64 R110, c[0x0][0x5b8] ;  /* 0x00016e00ff6e7b82 */ /* 0x000e220000000a00 */
[----:B------:R-:W-:-:S07]  /*2300*/  ULDC.64 UR4, c[0x0][0x5c0] ;  /* 0x0001700000047ab9 */ /* 0x000fce0000000a00 */
[----:B------:R-:W1:Y:S08]  /*2310*/  LDC.64 R112, c[0x0][0x5b0] ;  /* 0x00016c00ff707b82 */ /* 0x000e700000000a00 */
[----:B------:R-:W2:Y:S01]  /*2320*/  LDC.64 R114, c[0x0][0x5a8] ;  /* 0x00016a00ff727b82 */ /* 0x000ea20000000a00 */
[-C--:B0-----:R-:W-:Y:S02]  /*2330*/  IMAD R6, R11, R110.reuse, RZ ;  /* 0x0000006e0b067224 */ /* 0x081fe400078e02ff */
[----:B------:R-:W-:-:S04]  /*2340*/  IMAD.WIDE.U32 R108, R101, R110, R8 ;  /* 0x0000006e656c7225 */ /* 0x000fc800078e0008 */
[----:B------:R-:W-:Y:S02]  /*2350*/  IMAD R107, R101, R111, R6 ;  /* 0x0000006f656b7224 */ /* 0x000fe400078e0206 */
[-C--:B-1----:R-:W-:Y:S02]  /*2360*/  IMAD R5, R105, R112.reuse, RZ ;  /* 0x0000007069057224 */ /* 0x082fe400078e02ff */
[----:B------:R-:W-:Y:S02]  /*2370*/  IMAD.IADD R13, R109, 0x1, R107 ;  /* 0x000000016d0d7824 */ /* 0x000fe400078e026b */
[----:B------:R-:W-:Y:S02]  /*2380*/  IMAD.MOV.U32 R12, RZ, RZ, R108 ;  /* 0x000000ffff0c7224 */ /* 0x000fe400078e006c */
[C---:B------:R-:W-:Y:S02]  /*2390*/  IMAD R111, R104.reuse, R113, R5 ;  /* 0x00000071686f7224 */ /* 0x040fe400078e0205 */
[----:B------:R-:W-:-:S04]  /*23a0*/  IMAD.WIDE.U32 R6, R104, R112, R12 ;  /* 0x0000007068067225 */ /* 0x000fc800078e000c */
[----:B------:R-:W-:Y:S01]  /*23b0*/  IMAD.IADD R5, R7, 0x1, R111 ;  /* 0x0000000107057824 */ /* 0x000fe200078e026f */
[----:B--2---:R-:W-:-:S04]  /*23c0*/  LEA R14, P0, R6, R114, 0x1 ;  /* 0x00000072060e7211 */ /* 0x004fc800078008ff */
[----:B------:R-:W-:-:S05]  /*23d0*/  LEA.HI.X R15, R6, R115, R5, 0x1, P0 ;  /* 0x00000073060f7211 */ /* 0x000fca00000f0c05 */
[----:B------:R0:W2:Y:S01]  /*23e0*/  @P1 LDG.E.LTC128B.U16 R5, desc[UR38][R14.64] ;  /* 0x000000260e051981 */ /* 0x0000a2000c1e1520 */
[----:B------:R-:W-:Y:S01]  /*23f0*/  LEA R10, P0, R106, UR4, 0x1 ;  /* 0x000000046a0a7c11 */ /* 0x000fe2000f8008ff */
[----:B------:R-:W-:Y:S01]  /*2400*/  IMAD.WIDE.U32 R6, R104, R112, R8 ;  /* 0x0000007068067225 */ /* 0x000fe200078e0008 */
[----:B------:R-:W-:Y:S03]  /*2410*/  BSSY B1, `(.L_x_36) ;  /* 0x0000012000017945 */ /* 0x000fe60003800000 */
[----:B------:R-:W-:Y:S02]  /*2420*/  IMAD.IADD R7, R111, 0x1, R7 ;  /* 0x000000016f077824 */ /* 0x000fe400078e0207 */
[----:B------:R-:W-:Y:S01]  /*2430*/  IMAD.WIDE.U32 R20, R101, R110, R6 ;  /* 0x0000006e65147225 */ /* 0x000fe200078e0006 */
[----:B0-----:R-:W-:-:S03]  /*2440*/  SHF.L.U64.HI R15, R112, 0x3, R113 ;  /* 0x00000003700f7819 */ /* 0x001fc60000010271 */
[----:B------:R-:W-:Y:S01]  /*2450*/  IMAD.IADD R7, R107, 0x1, R21 ;  /* 0x000000016b077824 */ /* 0x000fe200078e0215 */
[----:B------:R-:W-:Y:S01]  /*2460*/  LEA R6, P4, R20, R114, 0x1 ;  /* 0x0000007214067211 */ /* 0x000fe200078808ff */
[----:B------:R-:W-:-:S03]  /*2470*/  IMAD.SHL.U32 R14, R112, 0x8, RZ ;  /* 0x00000008700e7824 */ /* 0x000fc600078e00ff */
[----:B------:R-:W-:Y:S01]  /*2480*/  LEA.HI.X R7, R20, R115, R7, 0x1, P4 ;  /* 0x0000007314077211 */ /* 0x000fe200020f0c07 */
[----:B--2---:R-:W-:-:S05]  /*2490*/  HADD2.F32 R11, -RZ, R5.H0_H0 ;  /* 0x20000005ff0b7230 */ /* 0x004fca0000004100 */
[----:B------:R-:W-:-:S04]  /*24a0*/  FMUL R11, R11, R90 ;  /* 0x0000005a0b0b7220 */ /* 0x000fc80000400000 */
[----:B------:R-:W-:Y:S01]  /*24b0*/  FFMA R24, R24, R23, R11 ;  /* 0x0000001718187223 */ /* 0x000fe2000000000b */
[----:B------:R-:W-:Y:S02]  /*24c0*/  LEA.HI.X R11, R106, UR5, R103, 0x1, P0 ;  /* 0x000000056a0b7c11 */ /* 0x000fe400080f0c67 */
[----:B------:R-:W-:Y:S02]  /*24d0*/  ISETP.GT.AND P0, PT, R4, 0x1, PT ;  /* 0x000000010400780c */ /* 0x000fe40003f04270 */
[----:B------:R-:W-:Y:S02]  /*24e0*/  F2FP.F16.F32.PACK_AB R24, RZ, R24 ;  /* 0x00000018ff18723e */ /* 0x000fe400000000ff */
[----:B------:R-:W-:-:S03]  /*24f0*/  ISETP.GT.AND P3, PT, R3, RZ, P0 ;  /* 0x000000ff0300720c */ /* 0x000fc60000764270 */
[----:B------:R0:W-:Y:S10]  /*2500*/  @P1 STG.E.U16 desc[UR38][R10.64], R24 ;  /* 0x000000180a001986 */ /* 0x0001f4000c101526 */
[----:B------:R-:W-:Y:S05]  /*2510*/  @!P3 BRA `(.L_x_37) ;  /* 0x000000000004b947 */ /* 0x000fea0003800000 */
[----:B------:R1:W5:Y:S02]  /*2520*/  LDG.E.LTC128B.U16 R5, desc[UR38][R6.64+0x2] ;  /* 0x0000022606057981 */ /* 0x000364000c1e1520 */
.L_x_37:
[----:B------:R-:W-:Y:S05]  /*2530*/  BSYNC B1 ;  /* 0x0000000000017941 */ /* 0x000fea0003800000 */
.L_x_36:
[----:B-----5:R-:W-:Y:S01]  /*2540*/  HADD2.F32 R103, -RZ, R5.H0_H0 ;  /* 0x20000005ff677230 */ /* 0x020fe20000004100 */
[----:B------:R-:W-:Y:S01]  /*2550*/  ISETP.GT.AND P2, PT, R3, 0x8, P2 ;  /* 0x000000080300780c */ /* 0x000fe20001744270 */
[----:B------:R-:W-:Y:S01]  /*2560*/  IMAD.WIDE.U32 R20, R104, R112, R14 ;  /* 0x0000007068147225 */ /* 0x000fe200078e000e */
[----:B0-----:R-:W-:-:S03]  /*2570*/  PRMT R24, R5, 0x7610, R24 ;  /* 0x0000761005187816 */ /* 0x001fc60000000018 */
[----:B------:R-:W-:Y:S01]  /*2580*/  FMUL R12, R103, R90 ;  /* 0x0000005a670c7220 */ /* 0x000fe20000400000 */
[----:B------:R-:W-:Y:S01]  /*2590*/  IMAD.IADD R111, R111, 0x1, R21 ;  /* 0x000000016f6f7824 */ /* 0x000fe200078e0215 */
[----:B------:R-:W-:Y:S02]  /*25a0*/  IADD3 R108, P1, R108, R20, RZ ;  /* 0x000000146c6c7210 */ /* 0x000fe40007f3e0ff */
[----:B------:R-:W-:-:S03]  /*25b0*/  FFMA R12, R25, R23, R12 ;  /* 0x00000017190c7223 */ /* 0x000fc6000000000c */
[----:B------:R-:W-:Y:S01]  /*25c0*/  IMAD.X R13, R111, 0x1, R13, P1 ;  /* 0x000000016f0d7824 */ /* 0x000fe200008e060d */
[C---:B------:R-:W-:Y:S02]  /*25d0*/  LEA R14, P1, R108.reuse, R114, 0x1 ;  /* 0x000000726c0e7211 */ /* 0x040fe400078208ff */
[----:B------:R-:W-:Y:S02]  /*25e0*/  F2FP.F16.F32.PACK_AB R12, RZ, R12 ;  /* 0x0000000cff0c723e */ /* 0x000fe400000000ff */
[----:B------:R-:W-:Y:S02]  /*25f0*/  LEA.HI.X R15, R108, R115, R13, 0x1, P1 ;  /* 0x000000736c0f7211 */ /* 0x000fe400008f0c0d */
[----:B------:R-:W-:-:S05]  /*2600*/  PRMT R21, R12, 0x7610, R21 ;  /* 0x000076100c157816 */ /* 0x000fca0000000015 */
[----:B------:R0:W-:Y:S04]  /*2610*/  @P3 STG.E.U16 desc[UR38][R10.64+0x2], R21 ;  /* 0x000002150a003986 */ /* 0x0001e8000c101526 */
[----:B------:R-:W2:Y:S01]  /*2620*/  @P2 LDG.E.LTC128B.U16 R24, desc[UR38][R14.64] ;  /* 0x000000260e182981 */ /* 0x000ea2000c1e1520 */
[----:B------:R-:W-:Y:S01]  /*2630*/  IADD3 R20, P1, R8, R20, RZ ;  /* 0x0000001408147210 */ /* 0x000fe20007f3e0ff */
[----:B------:R-:W-:Y:S01]  /*2640*/  BSSY B1, `(.L_x_38) ;  /* 0x0000011000017945 */ /* 0x000fe20003800000 */
[----:B------:R-:W-:Y:S02]  /*2650*/  SHF.L.U64.HI R13, R91, 0x1, R92 ;  /* 0x000000015b0d7819 */ /* 0x000fe4000001025c */
[----:B------:R-:W-:Y:S01]  /*2660*/  ISETP.GT.AND P0, PT, R3, 0x8, P0 ;  /* 0x000000080300780c */ /* 0x000fe20000704270 */
[----:B0-----:R-:W-:Y:S01]  /*2670*/  IMAD.X R21, R9, 0x1, R111, P1 ;  /* 0x0000000109157824 */ /* 0x001fe200008e066f */
[----:B------:R-:W-:Y:S01]  /*2680*/  LEA R12, P1, R91, R10, 0x1 ;  /* 0x0000000a5b0c7211 */ /* 0x000fe200078208ff */
[----:B------:R-:W-:-:S04]  /*2690*/  IMAD.WIDE.U32 R20, R101, R110, R20 ;  /* 0x0000006e65147225 */ /* 0x000fc800078e0014 */
[----:B------:R-:W-:Y:S01]  /*26a0*/  IMAD.X R13, R13, 0x1, R11, P1 ;  /* 0x000000010d0d7824 */ /* 0x000fe200008e060b */
[----:B------:R-:W-:Y:S01]  /*26b0*/  LEA R8, P3, R20, R114, 0x1 ;  /* 0x0000007214087211 */ /* 0x000fe200078608ff */
[----:B------:R-:W-:-:S05]  /*26c0*/  IMAD.IADD R9, R107, 0x1, R21 ;  /* 0x000000016b097824 */ /* 0x000fca00078e0215 */
[----:B------:R-:W-:Y:S01]  /*26d0*/  LEA.HI.X R9, R20, R115, R9, 0x1, P3 ;  /* 0x0000007314097211 */ /* 0x000fe200018f0c09 */
[----:B--2---:R-:W-:-:S05]  /*26e0*/  HADD2.F32 R5, -RZ, R24.H0_H0 ;  /* 0x20000018ff057230 */ /* 0x004fca0000004100 */
[----:B------:R-:W-:-:S04]  /*26f0*/  FMUL R5, R5, R90 ;  /* 0x0000005a05057220 */ /* 0x000fc80000400000 */
[----:B------:R-:W-:-:S05]  /*2700*/  FFMA R5, R26, R23, R5 ;  /* 0x000000171a057223 */ /* 0x000fca0000000005 */
[----:B------:R-:W-:-:S05]  /*2710*/  F2FP.F16.F32.PACK_AB R5, RZ, R5 ;  /* 0x00000005ff05723e */ /* 0x000fca00000000ff */
[----:B------:R0:W-:Y:S01]  /*2720*/  @P2 STG.E.U16 desc[UR38][R12.64], R5 ;  /* 0x000000050c002986 */ /* 0x0001e2000c101526 */
[----:B------:R-:W-:Y:S05]  /*2730*/  @!P0 BRA `(.L_x_39) ;  /* 0x0000000000048947 */ /* 0x000fea0003800000 */
[----:B------:R2:W5:Y:S02]  /*2740*/  LDG.E.LTC128B.U16 R24, desc[UR38][R8.64+0x2] ;  /* 0x0000022608187981 */ /* 0x000564000c1e1520 */
.L_x_39:
[----:B------:R-:W-:Y:S05]  /*2750*/  BSYNC B1 ;  /* 0x0000000000017941 */ /* 0x000fea0003800000 */
.L_x_38:
[----:B0----5:R-:W-:Y:S01]  /*2760*/  HADD2.F32 R5, -RZ, R24.H0_H0 ;  /* 0x20000018ff057230 */ /* 0x021fe20000004100 */
[----:B------:R-:W-:Y:S01]  /*2770*/  ISETP.GT.AND P1, PT, R4, 0x8, PT ;  /* 0x000000080400780c */ /* 0x000fe20003f24270 */
[----:B------:R-:W-:Y:S03]  /*2780*/  BSSY B1, `(.L_x_40) ;  /* 0x0000008000017945 */ /* 0x000fe60003800000 */
[----:B------:R-:W-:Y:S01]  /*2790*/  FMUL R14, R5, R90 ;  /* 0x0000005a050e7220 */ /* 0x000fe20000400000 */
[----:B------:R-:W-:-:S03]  /*27a0*/  ISETP.GT.AND P2, PT, R3, RZ, P1 ;  /* 0x000000ff0300720c */ /* 0x000fc60000f44270 */
[----:B------:R-:W-:-:S05]  /*27b0*/  FFMA R14, R27, R23, R14 ;  /* 0x000000171b0e7223 */ /* 0x000fca000000000e */
[----:B------:R-:W-:-:S05]  /*27c0*/  F2FP.F16.F32.PACK_AB R14, RZ, R14 ;  /* 0x0000000eff0e723e */ /* 0x000fca00000000ff */
[----:B------:R0:W-:Y:S01]  /*27d0*/  @P0 STG.E.U16 desc[UR38][R12.64+0x2], R14 ;  /* 0x0000020e0c000986 */ /* 0x0001e2000c101526 */
[----:B------:R-:W-:Y:S05]  /*27e0*/  @!P2 BRA `(.L_x_41) ;  /* 0x000000000004a947 */ /* 0x000fea0003800000 */
[----:B------:R3:W5:Y:S02]  /*27f0*/  LDG.E.LTC128B.U16 R24, desc[UR38][R6.64+0x10] ;  /* 0x0000102606187981 */ /* 0x000764000c1e1520 */
.L_x_41:
[----:B------:R-:W-:Y:S05]  /*2800*/  BSYNC B1 ;  /* 0x0000000000017941 */ /* 0x000fea0003800000 */
.L_x_40:
[----:B-----5:R-:W-:Y:S01]  /*2810*/  HADD2.F32 R5, -RZ, R24.H0_H0 ;  /* 0x20000018ff057230 */ /* 0x020fe20000004100 */
        /* <DEDUP_REMOVED lines=9> */
.L_x_43:
[----:B------:R-:W-:Y:S05]  /*28b0*/  BSYNC B1 ;  /* 0x0000000000017941 */ /* 0x000fea0003800000 */
.L_x_42:
[----:B----45:R-:W-:Y:S01]  /*28c0*/  HADD2.F32 R5, -RZ, R24.H0_H0 ;  /* 0x20000018ff057230 */ /* 0x030fe20000004100 */
[----:B------:R-:W-:Y:S01]  /*28d0*/  ISETP.GT.AND P1, PT, R3, 0x8, P1 ;  /* 0x000000080300780c */ /* 0x000fe20000f24270 */
[----:B------:R-:W-:Y:S03]  /*28e0*/  BSSY B1, `(.L_x_44) ;  /* 0x0000007000017945 */ /* 0x000fe60003800000 */
[----:B0-----:R-:W-:-:S04]  /*28f0*/  FMUL R14, R5, R90 ;  /* 0x0000005a050e7220 */ /* 0x001fc80000400000 */
[----:B------:R-:W-:-:S05]  /*2900*/  FFMA R14, R29, R23, R14 ;  /* 0x000000171d0e7223 */ /* 0x000fca000000000e */
[----:B------:R-:W-:-:S05]  /*2910*/  F2FP.F16.F32.PACK_AB R14, RZ, R14 ;  /* 0x0000000eff0e723e */ /* 0x000fca00000000ff */
[----:B------:R0:W-:Y:S01]  /*2920*/  @P3 STG.E.U16 desc[UR38][R10.64+0x12], R14 ;  /* 0x0000120e0a003986 */ /* 0x0001e2000c101526 */
[----:B------:R-:W-:Y:S05]  /*2930*/  @!P1 BRA `(.L_x_45) ;  /* 0x0000000000049947 */ /* 0x000fea0003800000 */
[----:B------:R4:W5:Y:S02]  /*2940*/  LDG.E.LTC128B.U16 R24, desc[UR38][R8.64+0x10] ;  /* 0x0000102608187981 */ /* 0x000964000c1e1520 */
.L_x_45:
[----:B------:R-:W-:Y:S05]  /*2950*/  BSYNC B1 ;  /* 0x0000000000017941 */ /* 0x000fea0003800000 */
.L_x_44:
[----:B-----5:R-:W-:Y:S01]  /*2960*/  HADD2.F32 R5, -RZ, R24.H0_H0 ;  /* 0x20000018ff057230 */ /* 0x020fe20000004100 */
[----:B------:R-:W-:Y:S01]  /*2970*/  ISETP.GT.AND P0, PT, R3, 0x8, P0 ;  /* 0x000000080300780c */ /* 0x000fe20000704270 */
[----:B------:R-:W-:Y:S03]  /*2980*/  BSSY B1, `(.L_x_46) ;  /* 0x0000007000017945 */ /* 0x000fe60003800000 */
[----:B------:R-:W-:-:S04]  /*2990*/  FMUL R5, R5, R90 ;  /* 0x0000005a05057220 */ /* 0x000fc80000400000 */
[----:B------:R-:W-:-:S05]  /*29a0*/  FFMA R5, R30, R23, R5 ;  /* 0x000000171e057223 */ /* 0x000fca0000000005 */
[----:B------:R-:W-:-:S05]  /*29b0*/  F2FP.F16.F32.PACK_AB R5, RZ, R5 ;  /* 0x00000005ff05723e */ /* 0x000fca00000000ff */
[----:B------:R0:W-:Y:S01]  /*29c0*/  @P1 STG.E.U16 desc[UR38][R12.64+0x10], R5 ;  /* 0x000010050c001986 */ /* 0x0001e2000c101526 */
[----:B------:R-:W-:Y:S05]  /*29d0*/  @!P0 BRA `(.L_x_47) ;  /* 0x0000000000048947 */ /* 0x000fea0003800000 */
[----:B------:R0:W5:Y:S02]  /*29e0*/  LDG.E.LTC128B.U16 R24, desc[UR38][R8.64+0x12] ;  /* 0x0000122608187981 */ /* 0x000164000c1e1520 */
.L_x_47:
[----:B------:R-:W-:Y:S05]  /*29f0*/  BSYNC B1 ;  /* 0x0000000000017941 */ /* 0x000fea0003800000 */
.L_x_46:
        /* <DEDUP_REMOVED lines=10> */
.L_x_49:
[----:B------:R-:W-:Y:S05]  /*2aa0*/  BSYNC B1 ;  /* 0x0000000000017941 */ /* 0x000fea0003800000 */
.L_x_48:
        /* <DEDUP_REMOVED lines=10> */
.L_x_51:
[----:B------:R-:W-:Y:S05]  /*2b50*/  BSYNC B1 ;  /* 0x0000000000017941 */ /* 0x000fea0003800000 */
.L_x_50:
[----:B0----5:R-:W-:Y:S01]  /*2b60*/  HADD2.F32 R5, -RZ, R24.H0_H0 ;  /* 0x20000018ff057230 */ /* 0x021fe20000004100 */
        /* <DEDUP_REMOVED lines=8> */
.L_x_53:
[----:B------:R-:W-:Y:S05]  /*2bf0*/  BSYNC B1 ;  /* 0x0000000000017941 */ /* 0x000fea0003800000 */
.L_x_52:
        /* <DEDUP_REMOVED lines=9> */
.L_x_55:
[----:B------:R-:W-:Y:S05]  /*2c90*/  BSYNC B1 ;  /* 0x0000000000017941 */ /* 0x000fea0003800000 */
.L_x_54:
        /* <DEDUP_REMOVED lines=10> */
.L_x_57:
[----:B------:R-:W-:Y:S05]  /*2d40*/  BSYNC B1 ;  /* 0x0000000000017941 */ /* 0x000fea0003800000 */
.L_x_56:
        /* <DEDUP_REMOVED lines=10> */
.L_x_59:
[----:B------:R-:W-:Y:S05]  /*2df0*/  BSYNC B1 ;  /* 0x0000000000017941 */ /* 0x000fea0003800000 */
.L_x_58:
        /* <DEDUP_REMOVED lines=9> */
.L_x_61:
[----:B------:R-:W-:Y:S05]  /*2e90*/  BSYNC B1 ;  /* 0x0000000000017941 */ /* 0x000fea0003800000 */
.L_x_60:
        /* <DEDUP_REMOVED lines=9> */
.L_x_63:
[----:B------:R-:W-:Y:S05]  /*2f30*/  BSYNC B1 ;  /* 0x0000000000017941 */ /* 0x000fea0003800000 */
.L_x_62:
        /* <DEDUP_REMOVED lines=10> */
.L_x_65:
[----:B------:R-:W-:Y:S05]  /*2fe0*/  BSYNC B1 ;  /* 0x0000000000017941 */ /* 0x000fea0003800000 */
.L_x_64:
        /* <DEDUP_REMOVED lines=10> */
.L_x_67:
[----:B------:R-:W-:Y:S05]  /*3090*/  BSYNC B1 ;  /* 0x0000000000017941 */ /* 0x000fea0003800000 */
.L_x_66:
        /* <DEDUP_REMOVED lines=9> */
.L_x_69:
[----:B------:R-:W-:Y:S05]  /*3130*/  BSYNC B1 ;  /* 0x0000000000017941 */ /* 0x000fea0003800000 */
.L_x_68:
        /* <DEDUP_REMOVED lines=9> */
.L_x_71:
[----:B------:R-:W-:Y:S05]  /*31d0*/  BSYNC B1 ;  /* 0x0000000000017941 */ /* 0x000fea0003800000 */
.L_x_70:
        /* <DEDUP_REMOVED lines=10> */
.L_x_73:
[----:B------:R-:W-:Y:S05]  /*3280*/  BSYNC B1 ;  /* 0x0000000000017941 */ /* 0x000fea0003800000 */
.L_x_72:
        /* <DEDUP_REMOVED lines=10> */
.L_x_75:
[----:B------:R-:W-:Y:S05]  /*3330*/  BSYNC B1 ;  /* 0x0000000000017941 */ /* 0x000fea0003800000 */
.L_x_74:
        /* <DEDUP_REMOVED lines=9> */
.L_x_77:
[----:B------:R-:W-:Y:S05]  /*33d0*/  BSYNC B1 ;  /* 0x0000000000017941 */ /* 0x000fea0003800000 */
.L_x_76:
        /* <DEDUP_REMOVED lines=9> */
.L_x_79:
[----:B------:R-:W-:Y:S05]  /*3470*/  BSYNC B1 ;  /* 0x0000000000017941 */ /* 0x000fea0003800000 */
.L_x_78:
        /* <DEDUP_REMOVED lines=10> */
.L_x_81:
[----:B------:R-:W-:Y:S05]  /*3520*/  BSYNC B1 ;  /* 0x0000000000017941 */ /* 0x000fea0003800000 */
.L_x_80:
        /* <DEDUP_REMOVED lines=10> */
.L_x_83:
[----:B------:R-:W-:Y:S05]  /*35d0*/  BSYNC B1 ;  /* 0x0000000000017941 */ /* 0x000fea0003800000 */
.L_x_82:
        /* <DEDUP_REMOVED lines=9> */
.L_x_85:
[----:B------:R-:W-:Y:S05]  /*3670*/  BSYNC B1 ;  /* 0x0000000000017941 */ /* 0x000fea0003800000 */
.L_x_84:
        /* <DEDUP_REMOVED lines=9> */
.L_x_87:
[----:B------:R-:W-:Y:S05]  /*3710*/  BSYNC B1 ;  /* 0x0000000000017941 */ /* 0x000fea0003800000 */
.L_x_86:
        /* <DEDUP_REMOVED lines=10> */
.L_x_89:
[----:B------:R-:W-:Y:S05]  /*37c0*/  BSYNC B1 ;  /* 0x0000000000017941 */ /* 0x000fea0003800000 */
.L_x_88:
        /* <DEDUP_REMOVED lines=10> */
.L_x_91:
[----:B------:R-:W-:Y:S05]  /*3870*/  BSYNC B1 ;  /* 0x0000000000017941 */ /* 0x000fea0003800000 */
.L_x_90:
        /* <DEDUP_REMOVED lines=9> */
.L_x_93:
[----:B------:R-:W-:Y:S05]  /*3910*/  BSYNC B1 ;  /* 0x0000000000017941 */ /* 0x000fea0003800000 */
.L_x_92:
        /* <DEDUP_REMOVED lines=9> */
.L_x_95:
[----:B------:R-:W-:Y:S05]  /*39b0*/  BSYNC B1 ;  /* 0x0000000000017941 */ /* 0x000fea0003800000 */
.L_x_94:
        /* <DEDUP_REMOVED lines=10> */
.L_x_97:
[----:B------:R-:W-:Y:S05]  /*3a60*/  BSYNC B1 ;  /* 0x0000000000017941 */ /* 0x000fea0003800000 */
.L_x_96:
        /* <DEDUP_REMOVED lines=10> */
.L_x_99:
[----:B------:R-:W-:Y:S05]  /*3b10*/  BSYNC B1 ;  /* 0x0000000000017941 */ /* 0x000fea0003800000 */
.L_x_98:
        /* <DEDUP_REMOVED lines=9> */
.L_x_101:
[----:B------:R-:W-:Y:S05]  /*3bb0*/  BSYNC B1 ;  /* 0x0000000000017941 */ /* 0x000fea0003800000 */
.L_x_100:
        /* <DEDUP_REMOVED lines=9> */
.L_x_103:
[----:B------:R-:W-:Y:S05]  /*3c50*/  BSYNC B1 ;  /* 0x0000000000017941 */ /* 0x000fea0003800000 */
.L_x_102:
        /* <DEDUP_REMOVED lines=10> */
.L_x_105:
[----:B------:R-:W-:Y:S05]  /*3d00*/  BSYNC B1 ;  /* 0x0000000000017941 */ /* 0x000fea0003800000 */
.L_x_104:
        /* <DEDUP_REMOVED lines=10> */
.L_x_107:
[----:B------:R-:W-:Y:S05]  /*3db0*/  BSYNC B1 ;  /* 0x0000000000017941 */ /* 0x000fea0003800000 */
.L_x_106:
        /* <DEDUP_REMOVED lines=9> */
.L_x_109:
[----:B------:R-:W-:Y:S05]  /*3e50*/  BSYNC B1 ;  /* 0x0000000000017941 */ /* 0x000fea0003800000 */
.L_x_108:
        /* <DEDUP_REMOVED lines=9> */
.L_x_111:
[----:B------:R-:W-:Y:S05]  /*3ef0*/  BSYNC B1 ;  /* 0x0000000000017941 */ /* 0x000fea0003800000 */
.L_x_110:
        /* <DEDUP_REMOVED lines=10> */
.L_x_113:
[----:B------:R-:W-:Y:S05]  /*3fa0*/  BSYNC B1 ;  /* 0x0000000000017941 */ /* 0x000fea0003800000 */
.L_x_112:
        /* <DEDUP_REMOVED lines=10> */
.L_x_115:
[----:B------:R-:W-:Y:S05]  /*4050*/  BSYNC B1 ;  /* 0x0000000000017941 */ /* 0x000fea0003800000 */
.L_x_114:
        /* <DEDUP_REMOVED lines=9> */
.L_x_117:
[----:B------:R-:W-:Y:S05]  /*40f0*/  BSYNC B1 ;  /* 0x0000000000017941 */ /* 0x000fea0003800000 */
.L_x_116:
        /* <DEDUP_REMOVED lines=9> */
.L_x_119:
[----:B------:R-:W-:Y:S05]  /*4190*/  BSYNC B1 ;  /* 0x0000000000017941 */ /* 0x000fea0003800000 */
.L_x_118:
        /* <DEDUP_REMOVED lines=10> */
.L_x_121:
[----:B------:R-:W-:Y:S05]  /*4240*/  BSYNC B1 ;  /* 0x0000000000017941 */ /* 0x000fea0003800000 */
.L_x_120:
        /* <DEDUP_REMOVED lines=10> */
.L_x_123:
[----:B------:R-:W-:Y:S05]  /*42f0*/  BSYNC B1 ;  /* 0x0000000000017941 */ /* 0x000fea0003800000 */
.L_x_122:
        /* <DEDUP_REMOVED lines=9> */
.L_x_125:
[----:B------:R-:W-:Y:S05]  /*4390*/  BSYNC B1 ;  /* 0x0000000000017941 */ /* 0x000fea0003800000 */
.L_x_124:
        /* <DEDUP_REMOVED lines=9> */
.L_x_127:
[----:B------:R-:W-:Y:S05]  /*4430*/  BSYNC B1 ;  /* 0x0000000000017941 */ /* 0x000fea0003800000 */
.L_x_126:
        /* <DEDUP_REMOVED lines=10> */
.L_x_129:
[----:B------:R-:W-:Y:S05]  /*44e0*/  BSYNC B1 ;  /* 0x0000000000017941 */ /* 0x000fea0003800000 */
.L_x_128:
        /* <DEDUP_REMOVED lines=10> */
.L_x_131:
[----:B------:R-:W-:Y:S05]  /*4590*/  BSYNC B1 ;  /* 0x0000000000017941 */ /* 0x000fea0003800000 */
.L_x_130:
        /* <DEDUP_REMOVED lines=9> */
.L_x_133:
[----:B------:R-:W-:Y:S05]  /*4630*/  BSYNC B1 ;  /* 0x0000000000017941 */ /* 0x000fea0003800000 */
.L_x_132:
        /* <DEDUP_REMOVED lines=9> */
.L_x_135:
[----:B------:R-:W-:Y:S05]  /*46d0*/  BSYNC B1 ;  /* 0x0000000000017941 */ /* 0x000fea0003800000 */
.L_x_134:
        /* <DEDUP_REMOVED lines=10> */
.L_x_137:
[----:B------:R-:W-:Y:S05]  /*4780*/  BSYNC B1 ;  /* 0x0000000000017941 */ /* 0x000fea0003800000 */
.L_x_136:
        /* <DEDUP_REMOVED lines=10> */
.L_x_139:
[----:B------:R-:W-:Y:S05]  /*4830*/  BSYNC B1 ;  /* 0x0000000000017941 */ /* 0x000fea0003800000 */
.L_x_138:
        /* <DEDUP_REMOVED lines=9> */
.L_x_141:
[----:B------:R-:W-:Y:S05]  /*48d0*/  BSYNC B1 ;  /* 0x0000000000017941 */ /* 0x000fea0003800000 */
.L_x_140:
        /* <DEDUP_REMOVED lines=9> */
.L_x_143:
[----:B------:R-:W-:Y:S05]  /*4970*/  BSYNC B1 ;  /* 0x0000000000017941 */ /* 0x000fea0003800000 */
.L_x_142:
        /* <DEDUP_REMOVED lines=10> */
.L_x_145:
[----:B------:R-:W-:Y:S05]  /*4a20*/  BSYNC B1 ;  /* 0x0000000000017941 */ /* 0x000fea0003800000 */
.L_x_144:
        /* <DEDUP_REMOVED lines=10> */
.L_x_147:
[----:B------:R-:W-:Y:S05]  /*4ad0*/  BSYNC B1 ;  /* 0x0000000000017941 */ /* 0x000fea0003800000 */
.L_x_146:
        /* <DEDUP_REMOVED lines=9> */
.L_x_149:
[----:B------:R-:W-:Y:S05]  /*4b70*/  BSYNC B1 ;  /* 0x0000000000017941 */ /* 0x000fea0003800000 */
.L_x_148:
        /* <DEDUP_REMOVED lines=9> */
.L_x_151:
[----:B------:R-:W-:Y:S05]  /*4c10*/  BSYNC B1 ;  /* 0x0000000000017941 */ /* 0x000fea0003800000 */
.L_x_150:
        /* <DEDUP_REMOVED lines=10> */
.L_x_153:
[----:B------:R-:W-:Y:S05]  /*4cc0*/  BSYNC B1 ;  /* 0x0000000000017941 */ /* 0x000fea0003800000 */
.L_x_152:
[----:B-----5:R-:W-:Y:S01]  /*4cd0*/  HADD2.F32 R5, -RZ, R24.H0_H0 ;  /* 0x20000018ff057230 */ /* 0x020fe20000004100 */
[----:B------:R-:W-:Y:S01]  /*4ce0*/  ISETP.GT.AND P0, PT, R4, 0x79, PT ;  /* 0x000000790400780c */ /* 0x000fe20003f04270 */
[----:B------:R-:W-:Y:S01]  /*4cf0*/  @P2 IMAD.MOV.U32 R4, RZ, RZ, R10 ;  /* 0x000000ffff042224 */ /* 0x000fe200078e000a */
[----:B------:R-:W-:Y:S02]  /*4d00*/  BSSY B1, `(.L_x_154) ;  /* 0x000000a000017945 */ /* 0x000fe40003800000 */
[----:B------:R-:W-:Y:S01]  /*4d10*/  FMUL R5, R5, R90 ;  /* 0x0000005a05057220 */ /* 0x000fe20000400000 */
[----:B------:R-:W-:-:S03]  /*4d20*/  ISETP.GT.AND P3, PT, R3, RZ, P0 ;  /* 0x000000ff0300720c */ /* 0x000fc60000764270 */
[----:B------:R-:W-:-:S05]  /*4d30*/  FFMA R5, R84, R23, R5 ;  /* 0x0000001754057223 */ /* 0x000fca0000000005 */
[----:B------:R-:W-:-:S04]  /*4d40*/  F2FP.F16.F32.PACK_AB R5, RZ, R5 ;  /* 0x00000005ff05723e */ /* 0x000fc800000000ff */
[----:B0-----:R-:W-:Y:S01]  /*4d50*/  PRMT R14, R5, 0x7610, R14 ;  /* 0x00007610050e7816 */ /* 0x001fe2000000000e */
[----:B------:R-:W-:-:S05]  /*4d60*/  @P2 IMAD.MOV.U32 R5, RZ, RZ, R11 ;  /* 0x000000ffff052224 */ /* 0x000fca00078e000b */
[----:B------:R0:W-:Y:S01]  /*4d70*/  @P2 STG.E.U16 desc[UR38][R4.64+0xf0], R14 ;  /* 0x0000f00e04002986 */ /* 0x0001e2000c101526 */
[----:B------:R-:W-:Y:S05]  /*4d80*/  @!P3 BRA `(.L_x_155) ;  /* 0x000000000004b947 */ /* 0x000fea0003800000 */
[----:B------:R0:W5:Y:S02]  /*4d90*/  LDG.E.LTC128B.U16 R24, desc[UR38][R6.64+0xf2] ;  /* 0x0000f22606187981 */ /* 0x000164000c1e1520 */
.L_x_155:
[----:B------:R-:W-:Y:S05]  /*4da0*/  BSYNC B1 ;  /* 0x0000000000017941 */ /* 0x000fea0003800000 */
.L_x_154:
        /* <DEDUP_REMOVED lines=9> */
.L_x_157:
[----:B------:R-:W-:Y:S05]  /*4e40*/  BSYNC B1 ;  /* 0x0000000000017941 */ /* 0x000fea0003800000 */
.L_x_156:
[----:B-----5:R-:W-:Y:S01]  /*4e50*/  HADD2.F32 R5, -RZ, R24.H0_H0 ;  /* 0x20000018ff057230 */ /* 0x020fe20000004100 */
[----:B------:R-:W-:Y:S01]  /*4e60*/  ISETP.GT.AND P0, PT, R3, 0x8, P0 ;  /* 0x000000080300780c */ /* 0x000fe20000704270 */
[----:B0-----:R-:W-:Y:S01]  /*4e70*/  @P1 IMAD.MOV.U32 R4, RZ, RZ, R12 ;  /* 0x000000ffff041224 */ /* 0x001fe200078e000c */
[----:B------:R-:W-:Y:S02]  /*4e80*/  BSSY B1, `(.L_x_158) ;  /* 0x0000009000017945 */ /* 0x000fe40003800000 */
[----:B------:R-:W-:-:S04]  /*4e90*/  FMUL R5, R5, R90 ;  /* 0x0000005a05057220 */ /* 0x000fc80000400000 */
[----:B------:R-:W-:-:S05]  /*4ea0*/  FFMA R5, R86, R23, R5 ;  /* 0x0000001756057223 */ /* 0x000fca0000000005 */
[----:B------:R-:W-:-:S04]  /*4eb0*/  F2FP.F16.F32.PACK_AB R5, RZ, R5 ;  /* 0x00000005ff05723e */ /* 0x000fc800000000ff */
[----:B-1-3--:R-:W-:Y:S01]  /*4ec0*/  PRMT R6, R5, 0x7610, R6 ;  /* 0x0000761005067816 */ /* 0x00afe20000000006 */
[----:B------:R-:W-:-:S05]  /*4ed0*/  @P1 IMAD.MOV.U32 R5, RZ, RZ, R13 ;  /* 0x000000ffff051224 */ /* 0x000fca00078e000d */
[----:B------:R0:W-:Y:S01]  /*4ee0*/  @P1 STG.E.U16 desc[UR38][R4.64+0xf0], R6 ;  /* 0x0000f00604001986 */ /* 0x0001e2000c101526 */
[----:B------:R-:W-:Y:S05]  /*4ef0*/  @!P0 BRA `(.L_x_159) ;  /* 0x0000000000048947 */ /* 0x000fea0003800000 */
[----:B------:R1:W5:Y:S02]  /*4f00*/  LDG.E.LTC128B.U16 R24, desc[UR38][R8.64+0xf2] ;  /* 0x0000f22608187981 */ /* 0x000364000c1e1520 */
.L_x_159:
[----:B------:R-:W-:Y:S05]  /*4f10*/  BSYNC B1 ;  /* 0x0000000000017941 */ /* 0x000fea0003800000 */
.L_x_158:
[----:B------:R-:W-:Y:S05]  /*4f20*/  @!P0 BRA `(.L_x_160) ;  /* 0x0000001000e88947 */ /* 0x000fea0003800000 */
[----:B-----5:R-:W-:-:S05]  /*4f30*/  HADD2.F32 R3, -RZ, R24.H0_H0 ;  /* 0x20000018ff037230 */ /* 0x020fca0000004100 */
[----:B0-----:R-:W-:-:S04]  /*4f40*/  FMUL R4, R3, R90 ;  /* 0x0000005a03047220 */ /* 0x001fc80000400000 */
[----:B------:R-:W-:-:S05]  /*4f50*/  FFMA R4, R87, R23, R4 ;  /* 0x0000001757047223 */ /* 0x000fca0000000004 */
[----:B------:R-:W-:-:S05]  /*4f60*/  F2FP.F16.F32.PACK_AB R4, RZ, R4 ;  /* 0x00000004ff04723e */ /* 0x000fca00000000ff */
[----:B------:R3:W-:Y:S01]  /*4f70*/  STG.E.U16 desc[UR38][R12.64+0xf2], R4 ;  /* 0x0000f2040c007986 */ /* 0x0007e2000c101526 */
[----:B------:R-:W-:Y:S05]  /*4f80*/  BRA `(.L_x_160) ;  /* 0x0000001000d07947 */ /* 0x000fea0003800000 */
.L_x_35:
[----:B------:R-:W-:Y:S01]  /*4f90*/  ISETP.GT.AND P3, PT, R4, 0x1, PT ;  /* 0x000000010400780c */ /* 0x000fe20003f64270 */
[----:B------:R-:W-:Y:S01]  /*4fa0*/  ULDC.64 UR4, c[0x0][0x5c0] ;  /* 0x0001700000047ab9 */ /* 0x000fe20000000a00 */
[-C--:B------:R-:W-:Y:S01]  /*4fb0*/  FMUL R24, R24, R23.reuse ;  /* 0x0000001718187220 */ /* 0x080fe20000400000 */
[----:B------:R-:W-:Y:S01]  /*4fc0*/  LEA R6, P4, R106, UR4, 0x1 ;  /* 0x000000046a067c11 */ /* 0x000fe2000f8808ff */
[-C--:B------:R-:W-:Y:S01]  /*4fd0*/  FMUL R25, R25, R23.reuse ;  /* 0x0000001719197220 */ /* 0x080fe20000400000 */
[----:B------:R-:W-:Y:S01]  /*4fe0*/  ISETP.GT.AND P0, PT, R3, RZ, P3 ;  /* 0x000000ff0300720c */ /* 0x000fe20001f04270 */
[-C--:B------:R-:W-:Y:S01]  /*4ff0*/  FMUL R26, R26, R23.reuse ;  /* 0x000000171a1a7220 */ /* 0x080fe20000400000 */
[----:B------:R-:W-:Y:S01]  /*5000*/  F2FP.F16.F32.PACK_AB R24, RZ, R24 ;  /* 0x00000018ff18723e */ /* 0x000fe200000000ff */
[-C--:B------:R-:W-:Y:S01]  /*5010*/  FMUL R27, R27, R23.reuse ;  /* 0x000000171b1b7220 */ /* 0x080fe20000400000 */
[----:B------:R-:W-:Y:S01]  /*5020*/  LEA.HI.X R7, R106, UR5, R103, 0x1, P4 ;  /* 0x000000056a077c11 */ /* 0x000fe2000a0f0c67 */
[----:B------:R-:W-:Y:S01]  /*5030*/  FMUL R28, R28, R23 ;  /* 0x000000171c1c7220 */ /* 0x000fe20000400000 */
[----:B------:R-:W-:Y:S01]  /*5040*/  F2FP.F16.F32.PACK_AB R25, RZ, R25 ;  /* 0x00000019ff19723e */ /* 0x000fe200000000ff */
[-C--:B------:R-:W-:Y:S01]  /*5050*/  FMUL R29, R29, R23.reuse ;  /* 0x000000171d1d7220 */ /* 0x080fe20000400000 */
[----:B------:R-:W-:Y:S01]  /*5060*/  ISETP.GT.AND P2, PT, R3, 0x8, P2 ;  /* 0x000000080300780c */ /* 0x000fe20001744270 */
[----:B------:R-:W-:Y:S01]  /*5070*/  @P1 STG.E.U16 desc[UR38][R6.64], R24 ;  /* 0x0000001806001986 */ /* 0x000fe2000c101526 */
[----:B------:R-:W-:Y:S01]  /*5080*/  ISETP.GT.AND P1, PT, R4, 0x8, PT ;  /* 0x000000080400780c */ /* 0x000fe20003f24270 */
[-C--:B------:R-:W-:Y:S01]  /*5090*/  FMUL R30, R30, R23.reuse ;  /* 0x000000171e1e7220 */ /* 0x080fe20000400000 */
[C---:B------:R-:W-:Y:S01]  /*50a0*/  SHF.L.U64.HI R5, R91.reuse, 0x1, R92 ;  /* 0x000000015b057819 */ /* 0x040fe2000001025c */
[----:B------:R-:W-:Y:S01]  /*50b0*/  @P0 STG.E.U16 desc[UR38][R6.64+0x2], R25 ;  /* 0x0000021906000986 */ /* 0x000fe2000c101526 */
[----:B------:R-:W-:Y:S01]  /*50c0*/  LEA R8, P5, R91, R6, 0x1 ;  /* 0x000000065b087211 */ /* 0x000fe200078a08ff */
[-C--:B------:R-:W-:Y:S01]  /*50d0*/  FMUL R31, R31, R23.reuse ;  /* 0x000000171f1f7220 */ /* 0x080fe20000400000 */
[----:B------:R-:W-:Y:S01]  /*50e0*/  ISETP.GT.AND P3, PT, R3, 0x8, P3 ;  /* 0x000000080300780c */ /* 0x000fe20001f64270 */
[-C--:B------:R-:W-:Y:S01]  /*50f0*/  FMUL R32, R32, R23.reuse ;  /* 0x0000001720207220 */ /* 0x080fe20000400000 */
[----:B------:R-:W-:Y:S01]  /*5100*/  ISETP.GT.AND P0, PT, R4, 0x9, PT ;  /* 0x000000090400780c */ /* 0x000fe20003f04270 */
[----:B------:R-:W-:Y:S01]  /*5110*/  IMAD.X R9, R5, 0x1, R7, P5 ;  /* 0x0000000105097824 */ /* 0x000fe200028e0607 */
[----:B------:R-:W-:Y:S01]  /*5120*/  ISETP.GT.AND P4, PT, R3, RZ, P1 ;  /* 0x000000ff0300720c */ /* 0x000fe20000f84270 */
[-C--:B------:R-:W-:Y:S01]  /*5130*/  FMUL R33, R33, R23.reuse ;  /* 0x0000001721217220 */ /* 0x080fe20000400000 */
[----:B------:R-:W-:Y:S01]  /*5140*/  F2FP.F16.F32.PACK_AB R26, RZ, R26 ;  /* 0x0000001aff1a723e */ /* 0x000fe200000000ff */
[-C--:B------:R-:W-:Y:S01]  /*5150*/  FMUL R34, R34, R23.reuse ;  /* 0x0000001722227220 */ /* 0x080fe20000400000 */
[----:B------:R-:W-:Y:S01]  /*5160*/  ISETP.GT.AND P5, PT, R3, RZ, P0 ;  /* 0x000000ff0300720c */ /* 0x000fe200007a4270 */
[----:B------:R-:W-:Y:S01]  /*5170*/  FMUL R35, R35, R23 ;  /* 0x0000001723237220 */ /* 0x000fe20000400000 */
[----:B------:R-:W-:Y:S01]  /*5180*/  F2FP.F16.F32.PACK_AB R27, RZ, R27 ;  /* 0x0000001bff1b723e */ /* 0x000fe200000000ff */
[----:B------:R-:W-:Y:S01]  /*5190*/  @P2 STG.E.U16 desc[UR38][R8.64], R26 ;  /* 0x0000001a08002986 */ /* 0x000fe2000c101526 */
[----:B------:R-:W-:Y:S01]  /*51a0*/  F2FP.F16.F32.PACK_AB R28, RZ, R28 ;  /* 0x0000001cff1c723e */ /* 0x000fe200000000ff */
[-C--:B------:R-:W-:Y:S01]  /*51b0*/  FMUL R36, R36, R23.reuse ;  /* 0x0000001724247220 */ /* 0x080fe20000400000 */
[----:B------:R-:W-:Y:S01]  /*51c0*/  ISETP.GT.AND P2, PT, R3, 0x8, P1 ;  /* 0x000000080300780c */ /* 0x000fe20000f44270 */
[----:B------:R-:W-:Y:S01]  /*51d0*/  @P3 STG.E.U16 desc[UR38][R8.64+0x2], R27 ;  /* 0x0000021b08003986 */ /* 0x000fe2000c101526 */
[----:B------:R-:W-:Y:S01]  /*51e0*/  ISETP.GT.AND P1, PT, R4, 0x10, PT ;  /* 0x000000100400780c */ /* 0x000fe20003f24270 */
[----:B------:R-:W-:Y:S01]  /*51f0*/  FMUL R37, R37, R23 ;  /* 0x0000001725257220 */ /* 0x000fe20000400000 */
[----:B------:R-:W-:Y:S01]  /*5200*/  F2FP.F16.F32.PACK_AB R29, RZ, R29 ;  /* 0x0000001dff1d723e */ /* 0x000fe200000000ff */
[----:B------:R-:W-:Y:S01]  /*5210*/  @P4 STG.E.U16 desc[UR38][R6.64+0x10], R28 ;  /* 0x0000101c06004986 */ /* 0x000fe2000c101526 */
[C---:B------:R-:W-:Y:S01]  /*5220*/  ISETP.GT.AND P3, PT, R3.reuse, 0x8, P0 ;  /* 0x000000080300780c */ /* 0x040fe20000764270 */
[-C--:B------:R-:W-:Y:S01]  /*5230*/  FMUL R38, R38, R23.reuse ;  /* 0x0000001726267220 */ /* 0x080fe20000400000 */
[----:B------:R-:W-:Y:S01]  /*5240*/  ISETP.GT.AND P0, PT, R4, 0x11, PT ;  /* 0x000000110400780c */ /* 0x000fe20003f04270 */
[----:B------:R-:W-:Y:S01]  /*5250*/  @P5 STG.E.U16 desc[UR38][R6.64+0x12], R29 ;  /* 0x0000121d06005986 */ /* 0x000fe2000c101526 */
        /* <DEDUP_REMOVED lines=161> */
[----:B------:R-:W-:Y:S01]  /*5c70*/  FMUL R87, R87, R23 ;  /* 0x0000001757577220 */ /* 0x000fe20000400000 */
[----:B------:R-:W-:-:S02]  /*5c80*/  F2FP.F16.F32.PACK_AB R62, RZ, R62 ;  /* 0x0000003eff3e723e */ /* 0x000fc400000000ff */
[C---:B------:R-:W-:Y:S02]  /*5c90*/  ISETP.GT.AND P5, PT, R3.reuse, RZ, P0 ;  /* 0x000000ff0300720c */ /* 0x040fe400007a4270 */
[----:B------:R-:W-:Y:S01]  /*5ca0*/  F2FP.F16.F32.PACK_AB R63, RZ, R63 ;  /* 0x0000003fff3f723e */ /* 0x000fe200000000ff */
[----:B------:R-:W-:Y:S01]  /*5cb0*/  @P2 STG.E.U16 desc[UR38][R8.64+0x90], R62 ;  /* 0x0000903e08002986 */ /* 0x000fe2000c101526 */
[----:B------:R-:W-:Y:S02]  /*5cc0*/  F2FP.F16.F32.PACK_AB R64, RZ, R64 ;  /* 0x00000040ff40723e */ /* 0x000fe400000000ff */
[C---:B------:R-:W-:Y:S01]  /*5cd0*/  ISETP.GT.AND P2, PT, R3.reuse, 0x8, P1 ;  /* 0x000000080300780c */ /* 0x040fe20000f44270 */
[----:B------:R-:W-:Y:S01]  /*5ce0*/  @P3 STG.E.U16 desc[UR38][R8.64+0x92], R63 ;  /* 0x0000923f08003986 */ /* 0x000fe2000c101526 */
[----:B------:R-:W-:Y:S02]  /*5cf0*/  ISETP.GT.AND P1, PT, R4, 0x58, PT ;  /* 0x000000580400780c */ /* 0x000fe40003f24270 */
[----:B------:R-:W-:Y:S01]  /*5d00*/  F2FP.F16.F32.PACK_AB R65, RZ, R65 ;  /* 0x00000041ff41723e */ /* 0x000fe200000000ff */
[----:B------:R-:W-:Y:S01]  /*5d10*/  @P4 STG.E.U16 desc[UR38][R6.64+0xa0], R64 ;  /* 0x0000a04006004986 */ /* 0x000fe2000c101526 */
[----:B------:R-:W-:-:S02]  /*5d20*/  ISETP.GT.AND P3, PT, R3, 0x8, P0 ;  /* 0x000000080300780c */ /* 0x000fc40000764270 */
[----:B------:R-:W-:Y:S01]  /*5d30*/  ISETP.GT.AND P0, PT, R4, 0x59, PT ;  /* 0x000000590400780c */ /* 0x000fe20003f04270 */
[----:B------:R-:W-:Y:S01]  /*5d40*/  @P5 STG.E.U16 desc[UR38][R6.64+0xa2], R65 ;  /* 0x0000a24106005986 */ /* 0x000fe2000c101526 */
[C---:B------:R-:W-:Y:S02]  /*5d50*/  ISETP.GT.AND P4, PT, R3.reuse, RZ, P1 ;  /* 0x000000ff0300720c */ /* 0x040fe40000f84270 */
[----:B------:R-:W-:Y:S02]  /*5d60*/  F2FP.F16.F32.PACK_AB R66, RZ, R66 ;  /* 0x00000042ff42723e */ /* 0x000fe400000000ff */
[----:B------:R-:W-:Y:S02]  /*5d70*/  ISETP.GT.AND P5, PT, R3, RZ, P0 ;  /* 0x000000ff0300720c */ /* 0x000fe400007a4270 */
[----:B------:R-:W-:Y:S01]  /*5d80*/  F2FP.F16.F32.PACK_AB R67, RZ, R67 ;  /* 0x00000043ff43723e */ /* 0x000fe200000000ff */
[----:B------:R-:W-:Y:S01]  /*5d90*/  @P2 STG.E.U16 desc[UR38][R8.64+0xa0], R66 ;  /* 0x0000a04208002986 */ /* 0x000fe2000c101526 */
[----:B------:R-:W-:-:S02]  /*5da0*/  F2FP.F16.F32.PACK_AB R68, RZ, R68 ;  /* 0x00000044ff44723e */ /* 0x000fc400000000ff */
[C---:B------:R-:W-:Y:S01]  /*5db0*/  ISETP.GT.AND P2, PT, R3.reuse, 0x8, P1 ;  /* 0x000000080300780c */ /* 0x040fe20000f44270 */
[----:B------:R-:W-:Y:S01]  /*5dc0*/  @P3 STG.E.U16 desc[UR38][R8.64+0xa2], R67 ;  /* 0x0000a24308003986 */ /* 0x000fe2000c101526 */
[C---:B------:R-:W-:Y:S02]  /*5dd0*/  ISETP.GT.AND P1, PT, R4.reuse, 0x60, PT ;  /* 0x000000600400780c */ /* 0x040fe40003f24270 */
[----:B------:R-:W-:Y:S01]  /*5de0*/  F2FP.F16.F32.PACK_AB R69, RZ, R69 ;  /* 0x00000045ff45723e */ /* 0x000fe200000000ff */
[----:B------:R-:W-:Y:S01]  /*5df0*/  @P4 STG.E.U16 desc[UR38][R6.64+0xb0], R68 ;  /* 0x0000b04406004986 */ /* 0x000fe2000c101526 */
[C---:B------:R-:W-:Y:S02]  /*5e00*/  ISETP.GT.AND P3, PT, R3.reuse, 0x8, P0 ;  /* 0x000000080300780c */ /* 0x040fe40000764270 */
[----:B------:R-:W-:Y:S01]  /*5e10*/  ISETP.GT.AND P0, PT, R4, 0x61, PT ;  /* 0x000000610400780c */ /* 0x000fe20003f04270 */
[----:B------:R-:W-:Y:S01]  /*5e20*/  @P5 STG.E.U16 desc[UR38][R6.64+0xb2], R69 ;  /* 0x0000b24506005986 */ /* 0x000fe2000c101526 */
[----:B------:R-:W-:-:S02]  /*5e30*/  ISETP.GT.AND P4, PT, R3, RZ, P1 ;  /* 0x000000ff0300720c */ /* 0x000fc40000f84270 */
[C---:B------:R-:W-:Y:S02]  /*5e40*/  ISETP.GT.AND P5, PT, R3.reuse, RZ, P0 ;  /* 0x000000ff0300720c */ /* 0x040fe400007a4270 */
[----:B------:R-:W-:Y:S02]  /*5e50*/  F2FP.F16.F32.PACK_AB R70, RZ, R70 ;  /* 0x00000046ff46723e */ /* 0x000fe400000000ff */
[----:B------:R-:W-:Y:S02]  /*5e60*/  F2FP.F16.F32.PACK_AB R71, RZ, R71 ;  /* 0x00000047ff47723e */ /* 0x000fe400000000ff */
[----:B------:R-:W-:Y:S01]  /*5e70*/  F2FP.F16.F32.PACK_AB R72, RZ, R72 ;  /* 0x00000048ff48723e */ /* 0x000fe200000000ff */
[----:B------:R-:W-:Y:S01]  /*5e80*/  @P2 STG.E.U16 desc[UR38][R8.64+0xb0], R70 ;  /* 0x0000b04608002986 */ /* 0x000fe2000c101526 */
[----:B------:R-:W-:Y:S02]  /*5e90*/  F2FP.F16.F32.PACK_AB R73, RZ, R73 ;  /* 0x00000049ff49723e */ /* 0x000fe400000000ff */
[C---:B------:R-:W-:Y:S01]  /*5ea0*/  ISETP.GT.AND P1, PT, R3.reuse, 0x8, P1 ;  /* 0x000000080300780c */ /* 0x040fe20000f24270 */
[----:B------:R-:W-:Y:S01]  /*5eb0*/  @P3 STG.E.U16 desc[UR38][R8.64+0xb2], R71 ;  /* 0x0000b24708003986 */ /* 0x000fe2000c101526 */
[----:B------:R-:W-:-:S02]  /*5ec0*/  ISETP.GT.AND P2, PT, R3, 0x8, P0 ;  /* 0x000000080300780c */ /* 0x000fc40000744270 */
[C---:B------:R-:W-:Y:S01]  /*5ed0*/  ISETP.GT.AND P0, PT, R4.reuse, 0x69, PT ;  /* 0x000000690400780c */ /* 0x040fe20003f04270 */
[----:B------:R-:W-:Y:S01]  /*5ee0*/  @P4 STG.E.U16 desc[UR38][R6.64+0xc0], R72 ;  /* 0x0000c04806004986 */ /* 0x000fe2000c101526 */
[----:B------:R-:W-:Y:S02]  /*5ef0*/  ISETP.GT.AND P4, PT, R4, 0x68, PT ;  /* 0x000000680400780c */ /* 0x000fe40003f84270 */
[----:B------:R-:W-:Y:S01]  /*5f00*/  F2FP.F16.F32.PACK_AB R74, RZ, R74 ;  /* 0x0000004aff4a723e */ /* 0x000fe200000000ff */
[----:B------:R-:W-:Y:S01]  /*5f10*/  @P5 STG.E.U16 desc[UR38][R6.64+0xc2], R73 ;  /* 0x0000c24906005986 */ /* 0x000fe2000c101526 */
[C---:B------:R-:W-:Y:S02]  /*5f20*/  ISETP.GT.AND P5, PT, R3.reuse, RZ, P4 ;  /* 0x000000ff0300720c */ /* 0x040fe400027a4270 */
[----:B------:R-:W-:Y:S01]  /*5f30*/  ISETP.GT.AND P3, PT, R3, RZ, P0 ;  /* 0x000000ff0300720c */ /* 0x000fe20000764270 */
[----:B------:R-:W-:Y:S01]  /*5f40*/  @P1 STG.E.U16 desc[UR38][R8.64+0xc0], R74 ;  /* 0x0000c04a08001986 */ /* 0x000fe2000c101526 */
[----:B------:R-:W-:-:S02]  /*5f50*/  F2FP.F16.F32.PACK_AB R75, RZ, R75 ;  /* 0x0000004bff4b723e */ /* 0x000fc400000000ff */
[----:B------:R-:W-:Y:S02]  /*5f60*/  F2FP.F16.F32.PACK_AB R76, RZ, R76 ;  /* 0x0000004cff4c723e */ /* 0x000fe400000000ff */
[C---:B------:R-:W-:Y:S01]  /*5f70*/  ISETP.GT.AND P4, PT, R3.reuse, 0x8, P4 ;  /* 0x000000080300780c */ /* 0x040fe20002784270 */
[----:B------:R-:W-:Y:S01]  /*5f80*/  @P2 STG.E.U16 desc[UR38][R8.64+0xc2], R75 ;  /* 0x0000c24b08002986 */ /* 0x000fe2000c101526 */
[----:B------:R-:W-:Y:S02]  /*5f90*/  F2FP.F16.F32.PACK_AB R77, RZ, R77 ;  /* 0x0000004dff4d723e */ /* 0x000fe400000000ff */
[C---:B------:R-:W-:Y:S01]  /*5fa0*/  ISETP.GT.AND P2, PT, R4.reuse, 0x71, PT ;  /* 0x000000710400780c */ /* 0x040fe20003f44270 */
[----:B------:R-:W-:Y:S01]  /*5fb0*/  @P5 STG.E.U16 desc[UR38][R6.64+0xd0], R76 ;  /* 0x0000d04c06005986 */ /* 0x000fe2000c101526 */
[----:B------:R-:W-:Y:S02]  /*5fc0*/  ISETP.GT.AND P5, PT, R3, 0x8, P0 ;  /* 0x000000080300780c */ /* 0x000fe400007a4270 */
[C---:B------:R-:W-:Y:S01]  /*5fd0*/  ISETP.GT.AND P1, PT, R4.reuse, 0x78, PT ;  /* 0x000000780400780c */ /* 0x040fe20003f24270 */
[----:B------:R-:W-:Y:S01]  /*5fe0*/  @P3 STG.E.U16 desc[UR38][R6.64+0xd2], R77 ;  /* 0x0000d24d06003986 */ /* 0x000fe2000c101526 */
[----:B------:R-:W-:-:S02]  /*5ff0*/  ISETP.GT.AND P3, PT, R4, 0x70, PT ;  /* 0x000000700400780c */ /* 0x000fc40003f64270 */
[----:B------:R-:W-:Y:S01]  /*6000*/  ISETP.GT.AND P0, PT, R4, 0x79, PT ;  /* 0x000000790400780c */ /* 0x000fe20003f04270 */
[----:B------:R-:W-:Y:S01]  /*6010*/  @P4 IMAD.MOV.U32 R4, RZ, RZ, R8 ;  /* 0x000000ffff044224 */ /* 0x000fe200078e0008 */
[----:B------:R-:W-:Y:S01]  /*6020*/  F2FP.F16.F32.PACK_AB R78, RZ, R78 ;  /* 0x0000004eff4e723e */ /* 0x000fe200000000ff */
[----:B------:R-:W-:Y:S01]  /*6030*/  @P4 IMAD.MOV.U32 R5, RZ, RZ, R9 ;  /* 0x000000ffff054224 */ /* 0x000fe200078e0009 */
[----:B------:R-:W-:Y:S02]  /*6040*/  F2FP.F16.F32.PACK_AB R79, RZ, R79 ;  /* 0x0000004fff4f723e */ /* 0x000fe400000000ff */
[----:B------:R-:W-:Y:S02]  /*6050*/  F2FP.F16.F32.PACK_AB R80, RZ, R80 ;  /* 0x00000050ff50723e */ /* 0x000fe400000000ff */
[----:B------:R0:W-:Y:S01]  /*6060*/  @P4 STG.E.U16 desc[UR38][R4.64+0xd0], R78 ;  /* 0x0000d04e04004986 */ /* 0x0001e2000c101526 */
[----:B------:R-:W-:Y:S02]  /*6070*/  ISETP.GT.AND P4, PT, R3, RZ, P2 ;  /* 0x000000ff0300720c */ /* 0x000fe40001784270 */
[----:B------:R-:W-:-:S02]  /*6080*/  F2FP.F16.F32.PACK_AB R81, RZ, R81 ;  /* 0x00000051ff51723e */ /* 0x000fc400000000ff */
[----:B------:R-:W-:Y:S02]  /*6090*/  ISETP.GT.AND P2, PT, R3, 0x8, P2 ;  /* 0x000000080300780c */ /* 0x000fe40001744270 */
[----:B------:R-:W-:Y:S02]  /*60a0*/  F2FP.F16.F32.PACK_AB R82, RZ, R82 ;  /* 0x00000052ff52723e */ /* 0x000fe400000000ff */
[----:B------:R-:W-:Y:S02]  /*60b0*/  F2FP.F16.F32.PACK_AB R83, RZ, R83 ;  /* 0x00000053ff53723e */ /* 0x000fe400000000ff */
[----:B------:R-:W-:Y:S01]  /*60c0*/  F2FP.F16.F32.PACK_AB R84, RZ, R84 ;  /* 0x00000054ff54723e */ /* 0x000fe200000000ff */
[----:B0-----:R-:W-:Y:S01]  /*60d0*/  @P5 IMAD.MOV.U32 R4, RZ, RZ, R8 ;  /* 0x000000ffff045224 */ /* 0x001fe200078e0008 */
[----:B------:R-:W-:Y:S01]  /*60e0*/  F2FP.F16.F32.PACK_AB R85, RZ, R85 ;  /* 0x00000055ff55723e */ /* 0x000fe200000000ff */
[----:B------:R-:W-:Y:S01]  /*60f0*/  @P5 IMAD.MOV.U32 R5, RZ, RZ, R9 ;  /* 0x000000ffff055224 */ /* 0x000fe200078e0009 */
[----:B------:R-:W-:-:S02]  /*6100*/  F2FP.F16.F32.PACK_AB R86, RZ, R86 ;  /* 0x00000056ff56723e */ /* 0x000fc400000000ff */
[----:B------:R-:W-:Y:S02]  /*6110*/  F2FP.F16.F32.PACK_AB R87, RZ, R87 ;  /* 0x00000057ff57723e */ /* 0x000fe400000000ff */
[----:B------:R0:W-:Y:S01]  /*6120*/  @P5 STG.E.U16 desc[UR38][R4.64+0xd2], R79 ;  /* 0x0000d24f04005986 */ /* 0x0001e2000c101526 */
[C---:B------:R-:W-:Y:S02]  /*6130*/  ISETP.GT.AND P5, PT, R3.reuse, RZ, P3 ;  /* 0x000000ff0300720c */ /* 0x040fe40001fa4270 */
[----:B------:R-:W-:-:S11]  /*6140*/  ISETP.GT.AND P3, PT, R3, 0x8, P3 ;  /* 0x000000080300780c */ /* 0x000fd60001f64270 */
[----:B0-----:R-:W-:Y:S02]  /*6150*/  @P5 IMAD.MOV.U32 R4, RZ, RZ, R6 ;  /* 0x000000ffff045224 */ /* 0x001fe400078e0006 */
[----:B------:R-:W-:-:S05]  /*6160*/  @P5 IMAD.MOV.U32 R5, RZ, RZ, R7 ;  /* 0x000000ffff055224 */ /* 0x000fca00078e0007 */
[----:B------:R0:W-:Y:S01]  /*6170*/  @P5 STG.E.U16 desc[UR38][R4.64+0xe0], R80 ;  /* 0x0000e05004005986 */ /* 0x0001e2000c101526 */
[C---:B------:R-:W-:Y:S02]  /*6180*/  ISETP.GT.AND P5, PT, R3.reuse, RZ, P0 ;  /* 0x000000ff0300720c */ /* 0x040fe400007a4270 */
[----:B------:R-:W-:Y:S01]  /*6190*/  ISETP.GT.AND P0, PT, R3, 0x8, P0 ;  /* 0x000000080300780c */ /* 0x000fe20000704270 */
[----:B0-----:R-:W-:Y:S02]  /*61a0*/  @P4 IMAD.MOV.U32 R4, RZ, RZ, R6 ;  /* 0x000000ffff044224 */ /* 0x001fe400078e0006 */
[----:B------:R-:W-:-:S05]  /*61b0*/  @P4 IMAD.MOV.U32 R5, RZ, RZ, R7 ;  /* 0x000000ffff054224 */ /* 0x000fca00078e0007 */
[----:B------:R0:W-:Y:S01]  /*61c0*/  @P4 STG.E.U16 desc[UR38][R4.64+0xe2], R81 ;  /* 0x0000e25104004986 */ /* 0x0001e2000c101526 */
[C---:B------:R-:W-:Y:S02]  /*61d0*/  ISETP.GT.AND P4, PT, R3.reuse, RZ, P1 ;  /* 0x000000ff0300720c */ /* 0x040fe40000f84270 */
[----:B------:R-:W-:Y:S01]  /*61e0*/  ISETP.GT.AND P1, PT, R3, 0x8, P1 ;  /* 0x000000080300780c */ /* 0x000fe20000f24270 */
[----:B0-----:R-:W-:Y:S02]  /*61f0*/  @P3 IMAD.MOV.U32 R4, RZ, RZ, R8 ;  /* 0x000000ffff043224 */ /* 0x001fe400078e0008 */
[----:B------:R-:W-:-:S05]  /*6200*/  @P3 IMAD.MOV.U32 R5, RZ, RZ, R9 ;  /* 0x000000ffff053224 */ /* 0x000fca00078e0009 */
[----:B------:R0:W-:Y:S02]  /*6210*/  @P3 STG.E.U16 desc[UR38][R4.64+0xe0], R82 ;  /* 0x0000e05204003986 */ /* 0x0001e4000c101526 */
[----:B0-----:R-:W-:Y:S02]  /*6220*/  @P2 IMAD.MOV.U32 R4, RZ, RZ, R8 ;  /* 0x000000ffff042224 */ /* 0x001fe400078e0008 */
[----:B------:R-:W-:-:S05]  /*6230*/  @P2 IMAD.MOV.U32 R5, RZ, RZ, R9 ;  /* 0x000000ffff052224 */ /* 0x000fca00078e0009 */
[----:B------:R0:W-:Y:S02]  /*6240*/  @P2 STG.E.U16 desc[UR38][R4.64+0xe2], R83 ;  /* 0x0000e25304002986 */ /* 0x0001e4000c101526 */
[----:B0-----:R-:W-:Y:S02]  /*6250*/  @P4 IMAD.MOV.U32 R4, RZ, RZ, R6 ;  /* 0x000000ffff044224 */ /* 0x001fe400078e0006 */
[----:B------:R-:W-:-:S05]  /*6260*/  @P4 IMAD.MOV.U32 R5, RZ, RZ, R7 ;  /* 0x000000ffff054224 */ /* 0x000fca00078e0007 */
[----:B------:R0:W-:Y:S04]  /*6270*/  @P4 STG.E.U16 desc[UR38][R4.64+0xf0], R84 ;  /* 0x0000f05404004986 */ /* 0x0001e8000c101526 */
[----:B------:R1:W-:Y:S01]  /*6280*/  @P5 STG.E.U16 desc[UR38][R6.64+0xf2], R85 ;  /* 0x0000f25506005986 */ /* 0x0003e2000c101526 */
[----:B0-----:R-:W-:Y:S02]  /*6290*/  @P1 IMAD.MOV.U32 R4, RZ, RZ, R8 ;  /* 0x000000ffff041224 */ /* 0x001fe400078e0008 */
[----:B------:R-:W-:-:S05]  /*62a0*/  @P1 IMAD.MOV.U32 R5, RZ, RZ, R9 ;  /* 0x000000ffff051224 */ /* 0x000fca00078e0009 */
[----:B------:R1:W-:Y:S04]  /*62b0*/  @P1 STG.E.U16 desc[UR38][R4.64+0xf0], R86 ;  /* 0x0000f05604001986 */ /* 0x0003e8000c101526 */
[----:B------:R1:W-:Y:S02]  /*62c0*/  @P0 STG.E.U16 desc[UR38][R8.64+0xf2], R87 ;  /* 0x0000f25708000986 */ /* 0x0003e4000c101526 */
.L_x_160:
[----:B------:R-:W-:Y:S05]  /*62d0*/  BSYNC B0 ;  /* 0x0000000000007941 */ /* 0x000fea0003800000 */
.L_x_34:
[----:B------:R-:W-:Y:S01]  /*62e0*/  IADD3 R16, P0, R16, UR36, RZ ;  /* 0x0000002410107c10 */ /* 0x000fe2000ff1e0ff */
[----:B------:R-:W-:Y:S01]  /*62f0*/  ULDC.64 UR4, c[0x0][0x650] ;  /* 0x0001940000047ab9 */ /* 0x000fe20000000a00 */
[----:B------:R-:W-:Y:S01]  /*6300*/  PRMT R3, RZ, 0x7610, R3 ;  /* 0x00007610ff037816 */ /* 0x000fe20000000003 */
[----:B------:R-:W-:Y:S01]  /*6310*/  IMAD.MOV.U32 R100, RZ, RZ, -0x1 ;  /* 0xffffffffff647424 */ /* 0x000fe200078e00ff */
[----:B------:R-:W-:Y:S01]  /*6320*/  IADD3.X R17, R17, UR42, RZ, P0, !PT ;  /* 0x0000002a11117c10 */ /* 0x000fe200087fe4ff */
[----:B------:R-:W-:Y:S01]  /*6330*/  IMAD.MOV.U32 R101, RZ, RZ, -0x1 ;  /* 0xffffffffff657424 */ /* 0x000fe200078e00ff */
[----:B------:R-:W-:-:S04]  /*6340*/  ISETP.GE.U32.AND P0, PT, R16, UR4, PT ;  /* 0x0000000410007c0c */ /* 0x000fc8000bf06070 */
[----:B------:R-:W-:-:S13]  /*6350*/  ISETP.GE.U32.AND.EX P0, PT, R17, UR5, PT, P0 ;  /* 0x0000000511007c0c */ /* 0x000fda000bf06100 */
[----:B------:R-:W-:Y:S05]  /*6360*/  @P0 BRA `(.L_x_161) ;  /* 0x00000004004c0947 */ /* 0x000fea0003800000 */
[----:B------:R-:W0:Y:S01]  /*6370*/  LDC.64 R10, c[0x0][0x628] ;  /* 0x00018a00ff0a7b82 */ /* 0x000e220000000a00 */
[----:B---3--:R-:W3:Y:S01]  /*6380*/  S2R R12, SR_CTAID.X ;  /* 0x00000000000c7919 */ /* 0x008ee20000002500 */
[----:B-12-4-:R-:W-:Y:S02]  /*6390*/  IMAD.MOV.U32 R8, RZ, RZ, R16 ;  /* 0x000000ffff087224 */ /* 0x016fe400078e0010 */
[----:B------:R-:W-:Y:S01]  /*63a0*/  IMAD.MOV.U32 R9, RZ, RZ, R17 ;  /* 0x000000ffff097224 */ /* 0x000fe200078e0011 */
[----:B------:R-:W1:Y:S03]  /*63b0*/  S2R R20, SR_CTAID.Y ;  /* 0x0000000000147919 */ /* 0x000e660000002600 */
[----:B------:R-:W2:Y:S08]  /*63c0*/  LDC R0, c[0x0][0x630] ;  /* 0x00018c00ff007b82 */ /* 0x000eb00000000800 */
[----:B------:R-:W4:Y:S01]  /*63d0*/  LDC.64 R14, c[0x0][0x620] ;  /* 0x00018800ff0e7b82 */ /* 0x000f220000000a00 */
[----:B0-----:R-:W-:-:S04]  /*63e0*/  ISETP.NE.U32.AND P0, PT, R10, RZ, PT ;  /* 0x000000ff0a00720c */ /* 0x001fc80003f05070 */
[----:B------:R-:W-:-:S13]  /*63f0*/  ISETP.NE.AND.EX P0, PT, R11, RZ, PT, P0 ;  /* 0x000000ff0b00720c */ /* 0x000fda0003f05300 */
[----:B-1234-:R-:W-:Y:S05]  /*6400*/  @!P0 BRA `(.L_x_162) ;  /* 0x0000000000288947 */ /* 0x01efea0003800000 */
        /* <DEDUP_REMOVED lines=10> */
.L_x_162:
[-CC-:B------:R-:W-:Y:S01]  /*64b0*/  SHF.R.U64 R101, R8, R0.reuse, R9.reuse ;  /* 0x0000000008657219 */ /* 0x180fe20000001209 */
[----:B------:R-:W0:Y:S01]  /*64c0*/  LDC.64 R26, c[0x0][0x640] ;  /* 0x00019000ff1a7b82 */ /* 0x000e220000000a00 */
[----:B------:R-:W-:Y:S01]  /*64d0*/  SHF.R.U32.HI R0, RZ, R0, R9 ;  /* 0x00000000ff007219 */ /* 0x000fe20000011609 */
[----:B------:R-:W-:Y:S01]  /*64e0*/  ULDC UR4, c[0x0][0x150] ;  /* 0x0000540000047ab9 */ /* 0x000fe20000000800 */
[----:B------:R-:W-:Y:S02]  /*64f0*/  IADD3 R3, P0, RZ, -R101, RZ ;  /* 0x80000065ff037210 */ /* 0x000fe40007f1e0ff */
[----:B------:R-:W-:-:S03]  /*6500*/  I2FP.F32.U32 R7, R12 ;  /* 0x0000000c00077245 */ /* 0x000fc60000201000 */
[----:B------:R-:W1:Y:S01]  /*6510*/  LDC R6, c[0x0][0x618] ;  /* 0x00018600ff067b82 */ /* 0x000e620000000800 */
[----:B------:R-:W-:Y:S02]  /*6520*/  IMAD.X R5, RZ, RZ, ~R0, P0 ;  /* 0x000000ffff057224 */ /* 0x000fe400000e0e00 */
[----:B------:R-:W-:Y:S01]  /*6530*/  FMUL R7, R7, UR4 ;  /* 0x0000000407077c20 */ /* 0x000fe20008400000 */
[----:B------:R-:W-:Y:S01]  /*6540*/  ULDC UR4, c[0x0][0x154] ;  /* 0x0000550000047ab9 */ /* 0x000fe20000000800 */
[-C--:B------:R-:W-:Y:S02]  /*6550*/  IMAD R0, R5, R14.reuse, RZ ;  /* 0x0000000e05007224 */ /* 0x080fe400078e02ff */
[C---:B------:R-:W-:Y:S01]  /*6560*/  IMAD.WIDE.U32 R4, R3.reuse, R14, R16 ;  /* 0x0000000e03047225 */ /* 0x040fe200078e0010 */
[----:B------:R-:W2:Y:S01]  /*6570*/  LDC R8, c[0x0][0x608] ;  /* 0x00018200ff087b82 */ /* 0x000ea20000000800 */
[----:B------:R-:W3:Y:S02]  /*6580*/  F2I.U32.TRUNC.NTZ R7, R7 ;  /* 0x0000000700077305 */ /* 0x000ee4000020f000 */
[----:B------:R-:W-:Y:S01]  /*6590*/  IMAD R3, R3, R15, R0 ;  /* 0x0000000f03037224 */ /* 0x000fe200078e0200 */
[----:B------:R-:W-:-:S03]  /*65a0*/  I2FP.F32.U32 R0, R20 ;  /* 0x0000001400007245 */ /* 0x000fc60000201000 */
[----:B------:R-:W-:Y:S01]  /*65b0*/  IMAD.IADD R3, R5, 0x1, R3 ;  /* 0x0000000105037824 */ /* 0x000fe200078e0203 */
[----:B------:R-:W4:Y:S01]  /*65c0*/  LDC R11, c[0x0][0x658] ;  /* 0x00019600ff0b7b82 */ /* 0x000f220000000800 */
[----:B0-----:R-:W-:-:S04]  /*65d0*/  ISETP.NE.U32.AND P0, PT, R26, RZ, PT ;  /* 0x000000ff1a00720c */ /* 0x001fc80003f05070 */
[----:B------:R-:W-:-:S03]  /*65e0*/  ISETP.NE.AND.EX P0, PT, R27, RZ, PT, P0 ;  /* 0x000000ff1b00720c */ /* 0x000fc60003f05300 */
[----:B------:R-:W0:Y:S01]  /*65f0*/  LDC R9, c[0x0][0x144] ;  /* 0x00005100ff097b82 */ /* 0x000e220000000800 */
[-C--:B-1----:R-:W-:Y:S01]  /*6600*/  SHF.R.U64 R10, R4, R6.reuse, R3 ;  /* 0x00000006040a7219 */ /* 0x082fe20000001203 */
[----:B---3--:R-:W-:Y:S01]  /*6610*/  IMAD.MOV R7, RZ, RZ, -R7 ;  /* 0x000000ffff077224 */ /* 0x008fe200078e0a07 */
[----:B------:R-:W-:Y:S01]  /*6620*/  SHF.R.U32.HI R3, RZ, R6, R3 ;  /* 0x00000006ff037219 */ /* 0x000fe20000011603 */
[----:B------:R-:W-:-:S04]  /*6630*/  FMUL R6, R0, UR4 ;  /* 0x0000000400067c20 */ /* 0x000fc80008400000 */
[----:B------:R-:W1:Y:S01]  /*6640*/  LDC R21, c[0x0][0x148] ;  /* 0x00005200ff157b82 */ /* 0x000e620000000800 */
[----:B------:R3:W0:Y:S01]  /*6650*/  F2I.U32.TRUNC.NTZ R14, R6 ;  /* 0x00000006000e7305 */ /* 0x000622000020f000 */
[-CC-:B--2---:R-:W-:Y:S02]  /*6660*/  SHF.R.U64 R13, R10, R8.reuse, R3.reuse ;  /* 0x000000080a0d7219 */ /* 0x184fe40000001203 */
[----:B------:R-:W-:-:S04]  /*6670*/  SHF.R.U32.HI R0, RZ, R8, R3 ;  /* 0x00000008ff007219 */ /* 0x000fc80000011603 */
[----:B-----5:R-:W2:Y:S01]  /*6680*/  LDC R24, c[0x0][0x648] ;  /* 0x00019200ff187b82 */ /* 0x020ea20000000800 */
[-CC-:B----4-:R-:W-:Y:S02]  /*6690*/  SHF.R.U64 R15, R13, R11.reuse, R0.reuse ;  /* 0x0000000b0d0f7219 */ /* 0x190fe40000001200 */
[----:B------:R-:W-:-:S03]  /*66a0*/  SHF.R.U32.HI R5, RZ, R11, R0 ;  /* 0x0000000bff057219 */ /* 0x000fc60000011600 */
[----:B------:R-:W-:Y:S02]  /*66b0*/  IMAD.MOV.U32 R4, RZ, RZ, R15 ;  /* 0x000000ffff047224 */ /* 0x000fe400078e000f */
[----:B------:R-:W4:Y:S01]  /*66c0*/  LDC R28, c[0x0][0x638] ;  /* 0x00018e00ff1c7b82 */ /* 0x000f220000000800 */
[----:B0-----:R-:W-:-:S07]  /*66d0*/  IMAD R25, R9, R7, R12 ;  /* 0x0000000709197224 */ /* 0x001fce00078e020c */
[----:B------:R-:W0:Y:S08]  /*66e0*/  LDC R29, c[0x0][0x610] ;  /* 0x00018400ff1d7b82 */ /* 0x000e300000000800 */
[----:B------:R-:W0:Y:S01]  /*66f0*/  LDC R30, c[0x0][0x600] ;  /* 0x00018000ff1e7b82 */ /* 0x000e220000000800 */
[----:B-123--:R-:W-:Y:S05]  /*6700*/  @!P0 BRA `(.L_x_163) ;  /* 0x0000000000288947 */ /* 0x00efea0003800000 */
[----:B------:R-:W1:Y:S02]  /*6710*/  LDC R0, c[0x0][0x64c] ;  /* 0x00019300ff007b82 */ /* 0x000e640000000800 */
[----:B-1----:R-:W-:-:S05]  /*6720*/  IADD3 R3, P0, R15, R0, RZ ;  /* 0x000000000f037210 */ /* 0x002fca0007f1e0ff */
        /* <DEDUP_REMOVED lines=8> */
.L_x_163:
[----:B------:R-:W-:Y:S01]  /*67b0*/  ISETP.NE.AND P0, PT, R2, 0x1, PT ;  /* 0x000000010200780c */ /* 0x000fe20003f05270 */
[----:B------:R-:W-:Y:S01]  /*67c0*/  IMAD.MOV R14, RZ, RZ, -R14 ;  /* 0x000000ffff0e7224 */ /* 0x000fe200078e0a0e */
[----:B------:R-:W-:Y:S02]  /*67d0*/  SHF.R.U64 R3, R4, R24, R5 ;  /* 0x0000001804037219 */ /* 0x000fe40000001205 */
[----:B------:R-:W-:Y:S02]  /*67e0*/  LOP3.LUT R0, R13, R98, RZ, 0xc0, !PT ;  /* 0x000000620d007212 */ /* 0x000fe400078ec0ff */
[----:B------:R-:W-:Y:S01]  /*67f0*/  LOP3.LUT R10, R10, R97, RZ, 0xc0, !PT ;  /* 0x000000610a0a7212 */ /* 0x000fe200078ec0ff */
[----:B------:R-:W-:Y:S02]  /*6800*/  IMAD.MOV R4, RZ, RZ, -R3 ;  /* 0x000000ffff047224 */ /* 0x000fe400078e0a03 */
[----:B------:R-:W-:Y:S02]  /*6810*/  IMAD R0, R93, R3, R0 ;  /* 0x000000035d007224 */ /* 0x000fe400078e0200 */
[----:B----4-:R-:W-:-:S02]  /*6820*/  IMAD R3, R4, R28, R15 ;  /* 0x0000001c04037224 */ /* 0x010fc400078e020f */
[----:B------:R-:W-:Y:S02]  /*6830*/  @P0 IMAD R25, R21, R14, R20 ;  /* 0x0000000e15190224 */ /* 0x000fe400078e0214 */
[----:B0-----:R-:W-:Y:S02]  /*6840*/  IMAD R5, R3, R30, R10 ;  /* 0x0000001e03057224 */ /* 0x001fe400078e020a */
[----:B------:R-:W-:Y:S02]  /*6850*/  IMAD R0, R0, R29, R25 ;  /* 0x0000001d00007224 */ /* 0x000fe400078e0219 */
[----:B------:R-:W-:-:S03]  /*6860*/  IMAD.MOV.U32 R4, RZ, RZ, 0x1 ;  /* 0x00000001ff047424 */ /* 0x000fc600078e00ff */
[----:B------:R-:W-:Y:S02]  /*6870*/  SEL R100, R5, R0, !P0 ;  /* 0x0000000005647207 */ /* 0x000fe40004000000 */
[----:B------:R-:W-:Y:S02]  /*6880*/  PRMT R3, R4, 0x7610, R3 ;  /* 0x0000761004037816 */ /* 0x000fe40000000003 */
[----:B------:R-:W-:-:S07]  /*6890*/  SEL R0, R0, R5, !P0 ;  /* 0x0000000500007207 */ /* 0x000fce0004000000 */
.L_x_161:
[----:B------:R-:W-:Y:S01]  /*68a0*/  UIMAD.WIDE.U32 UR4, UR41, 0x24924925, URZ ;  /* 0x24924925290478a5 */ /* 0x000fe2000f8e003f */
[----:B------:R-:W-:Y:S01]  /*68b0*/  LOP3.LUT P0, RZ, R3, 0xff, RZ, 0xc0, !PT ;  /* 0x000000ff03ff7812 */ /* 0x000fe2000780c0ff */
[----:B------:R-:W-:Y:S02]  /*68c0*/  IMAD.MOV.U32 R103, RZ, RZ, R0 ;  /* 0x000000ffff677224 */ /* 0x000fe400078e0000 */
[----:B------:R-:W-:-:S04]  /*68d0*/  UIADD3 UR4, UR41, -UR5, URZ ;  /* 0x8000000529047290 */ /* 0x000fc8000fffe03f */
[----:B------:R-:W-:-:S04]  /*68e0*/  ULEA.HI UR4, UR4, UR5, URZ, 0x1f ;  /* 0x0000000504047291 */ /* 0x000fc8000f8ff83f */
[----:B------:R-:W-:-:S04]  /*68f0*/  USHF.R.U32.HI UR4, URZ, 0x2, UR4 ;  /* 0x000000023f047899 */ /* 0x000fc80008011604 */
[----:B------:R-:W-:Y:S01]  /*6900*/  UIMAD UR41, UR4, -0x7, UR41 ;  /* 0xfffffff9042978a4 */ /* 0x000fe2000f8e0229 */
[----:B------:R-:W-:Y:S11]  /*6910*/  @P0 BRA `(.L_x_164) ;  /* 0xffffffa800f00947 */ /* 0x000ff6000383ffff */
[----:B------:R-:W-:Y:S05]  /*6920*/  EXIT ;  /* 0x000000000000794d */ /* 0x000fea0003800000 */
.L_x_7:
        /* <DEDUP_REMOVED lines=26> */
.L_x_166:
[----:B------:R-:W0:Y:S01]  /*6ad0*/  LDC.64 R28, c[0x0][0x640] ;  /* 0x00019000ff1c7b82 */ /* 0x000e220000000a00 */
[-CC-:B------:R-:W-:Y:S01]  /*6ae0*/  SHF.R.U64 R21, R14, R8.reuse, R15.reuse ;  /* 0x000000080e157219 */ /* 0x180fe2000000120f */
[----:B------:R-:W-:Y:S01]  /*6af0*/  IMAD.MOV.U32 R31, RZ, RZ, 0x1 ;  /* 0x00000001ff1f7424 */ /* 0x000fe200078e00ff */
[----:B------:R-:W-:Y:S02]  /*6b00*/  SHF.R.U32.HI R7, RZ, R8, R15 ;  /* 0x00000008ff077219 */ /* 0x000fe4000001160f */
[----:B------:R-:W-:-:S03]  /*6b10*/  IADD3 R13, P0, RZ, -R21, RZ ;  /* 0x80000015ff0d7210 */ /* 0x000fc60007f1e0ff */
[----:B------:R-:W1:Y:S02]  /*6b20*/  LDC R12, c[0x0][0x618] ;  /* 0x00018600ff0c7b82 */ /* 0x000e640000000800 */
[----:B------:R-:W-:Y:S02]  /*6b30*/  IMAD.X R7, RZ, RZ, ~R7, P0 ;  /* 0x000000ffff077224 */ /* 0x000fe400000e0e07 */
[----:B------:R-:W-:-:S04]  /*6b40*/  IMAD.WIDE.U32 R10, R13, R24, R16 ;  /* 0x000000180d0a7225 */ /* 0x000fc800078e0010 */
[----:B------:R-:W2:Y:S01]  /*6b50*/  LDC R14, c[0x0][0x608] ;  /* 0x00018200ff0e7b82 */ /* 0x000ea20000000800 */
[----:B------:R-:W-:-:S04]  /*6b60*/  IMAD R8, R7, R24, RZ ;  /* 0x0000001807087224 */ /* 0x000fc800078e02ff */
[----:B------:R-:W-:-:S03]  /*6b70*/  IMAD R7, R13, R25, R8 ;  /* 0x000000190d077224 */ /* 0x000fc600078e0208 */
[----:B------:R-:W3:Y:S01]  /*6b80*/  LDC R26, c[0x0][0x658] ;  /* 0x00019600ff1a7b82 */ /* 0x000ee20000000800 */
[----:B------:R-:W-:Y:S01]  /*6b90*/  IMAD.IADD R7, R11, 0x1, R7 ;  /* 0x000000010b077824 */ /* 0x000fe200078e0207 */
[----:B0-----:R-:W-:Y:S01]  /*6ba0*/  ISETP.NE.U32.AND P0, PT, R28, RZ, PT ;  /* 0x000000ff1c00720c */ /* 0x001fe20003f05070 */
[----:B------:R-:W-:-:S03]  /*6bb0*/  IMAD.MOV.U32 R11, RZ, RZ, -0x1 ;  /* 0xffffffffff0b7424 */ /* 0x000fc600078e00ff */
        /* <DEDUP_REMOVED lines=8> */
[-C--:B---3--:R-:W-:Y:S02]  /*6c40*/  SHF.L.U32 R10, R11, R26.reuse, RZ ;  /* 0x0000001a0b0a7219 */ /* 0x088fe400000006ff */
[--C-:B------:R-:W-:Y:S02]  /*6c50*/  SHF.R.U64 R24, R22, R26, R7.reuse ;  /* 0x0000001a16187219 */ /* 0x100fe40000001207 */
[----:B------:R-:W-:Y:S02]  /*6c60*/  LOP3.LUT R33, RZ, R10, RZ, 0x33, !PT ;  /* 0x0000000aff217212 */ /* 0x000fe400078e33ff */
[----:B------:R-:W-:Y:S01]  /*6c70*/  SHF.R.U32.HI R11, RZ, R26, R7 ;  /* 0x0000001aff0b7219 */ /* 0x000fe20000011607 */
[----:B------:R-:W3:Y:S01]  /*6c80*/  LDC R30, c[0x0][0x610] ;  /* 0x00018400ff1e7b82 */ /* 0x000ee20000000800 */
[----:B------:R-:W-:Y:S01]  /*6c90*/  IMAD.MOV.U32 R10, RZ, RZ, R24 ;  /* 0x000000ffff0a7224 */ /* 0x000fe200078e0018 */
[----:B------:R-:W-:Y:S06]  /*6ca0*/  @!P0 BRA `(.L_x_167) ;  /* 0x0000000000288947 */ /* 0x000fec0003800000 */
        /* <DEDUP_REMOVED lines=10> */
.L_x_167:
[----:B------:R-:W-:Y:S02]  /*6d50*/  ISETP.NE.AND P0, PT, R2, 0x1, PT ;  /* 0x000000010200780c */ /* 0x000fe40003f05270 */
[----:B-1----:R-:W-:Y:S01]  /*6d60*/  SHF.R.U64 R8, R10, R8, R11 ;  /* 0x000000080a087219 */ /* 0x002fe2000000120b */
[----:B0-----:R-:W-:Y:S01]  /*6d70*/  VIADD R11, R25, 0xffffffff ;  /* 0xffffffff190b7836 */ /* 0x001fe20000000000 */
[----:B------:R-:W-:Y:S02]  /*6d80*/  SHF.L.U32 R31, R31, R26, RZ ;  /* 0x0000001a1f1f7219 */ /* 0x000fe400000006ff */
[----:B------:R-:W-:Y:S01]  /*6d90*/  LOP3.LUT R5, R22, R33, RZ, 0xc0, !PT ;  /* 0x0000002116057212 */ /* 0x000fe200078ec0ff */
[----:B------:R-:W-:-:S04]  /*6da0*/  IMAD.MOV R7, RZ, RZ, -R8 ;  /* 0x000000ffff077224 */ /* 0x000fc800078e0a08 */
[----:B------:R-:W-:Y:S02]  /*6db0*/  IMAD R5, R31, R8, R5 ;  /* 0x000000081f057224 */ /* 0x000fe400078e0205 */
[----:B------:R-:W-:Y:S01]  /*6dc0*/  @P0 IMAD R6, R9, R23, R4 ;  /* 0x0000001709060224 */ /* 0x000fe200078e0204 */
[----:B------:R-:W-:Y:S01]  /*6dd0*/  LOP3.LUT R9, R20, R11, RZ, 0xc0, !PT ;  /* 0x0000000b14097212 */ /* 0x000fe200078ec0ff */
[----:B--2---:R-:W-:Y:S02]  /*6de0*/  IMAD R4, R7, R27, R24 ;  /* 0x0000001b07047224 */ /* 0x004fe400078e0218 */
[----:B---3--:R-:W-:Y:S02]  /*6df0*/  IMAD R6, R5, R30, R6 ;  /* 0x0000001e05067224 */ /* 0x008fe400078e0206 */
[----:B------:R-:W-:Y:S02]  /*6e00*/  IMAD R5, R4, R25, R9 ;  /* 0x0000001904057224 */ /* 0x000fe400078e0209 */
[----:B------:R-:W-:-:S02]  /*6e10*/  IMAD.MOV.U32 R8, RZ, RZ, 0x1 ;  /* 0x00000001ff087424 */ /* 0x000fc400078e00ff */
[----:B------:R-:W-:Y:S01]  /*6e20*/  IMAD.MOV.U32 R7, RZ, RZ, R21 ;  /* 0x000000ffff077224 */ /* 0x000fe200078e0015 */
[----:B------:R-:W-:Y:S02]  /*6e30*/  SEL R19, R5, R6, !P0 ;  /* 0x0000000605137207 */ /* 0x000fe40004000000 */
[----:B------:R-:W-:-:S07]  /*6e40*/  SEL R12, R6, R5, !P0 ;  /* 0x00000005060c7207 */ /* 0x000fce0004000000 */
.L_x_165:
[----:B------:R-:W-:-:S08]  /*6e50*/  NOP ;  /* 0x0000000000007918 */ /* 0x000fd00000000000 */
[----:B------:R-:W0:-:S00]  /*6e60*/  USETMAXREG.DEALLOC.CTAPOOL 0x28 ;  /* 0x00000028000079c8 */ /* 0x000e0000080e0500 */
[----:B0-----:R-:W-:-:S13]  /*6e70*/  ISETP.NE.AND P0, PT, R3, RZ, PT ;  /* 0x000000ff0300720c */ /* 0x001fda0003f05270 */
[----:B------:R-:W-:Y:S05]  /*6e80*/  @P0 EXIT ;  /* 0x000000000000094d */ /* 0x000fea0003800000 */
[----:B------:R-:W-:Y:S01]  /*6e90*/  LOP3.LUT P0, RZ, R8, 0xff, RZ, 0xc0, !PT ;  /* 0x000000ff08ff7812 */ /* 0x000fe2000780c0ff */
[----:B------:R-:W-:Y:S02]  /*6ea0*/  IMAD.MOV.U32 R3, RZ, RZ, 0x1 ;  /* 0x00000001ff037424 */ /* 0x000fe400078e00ff */
[----:B------:R-:W-:-:S10]  /*6eb0*/  IMAD.MOV.U32 R13, RZ, RZ, RZ ;  /* 0x000000ffff0d7224 */ /* 0x000fd400078e00ff */
[----:B------:R-:W-:Y:S05]  /*6ec0*/  @!P0 BRA `(.L_x_168) ;  /* 0x0000000c006c8947 */ /* 0x000fea0003800000 */
[----:B------:R-:W0:Y:S01]  /*6ed0*/  LDC R3, c[0x0][0x28c] ;  /* 0x0000a300ff037b82 */ /* 0x000e220000000800 */
[----:B------:R-:W-:Y:S01]  /*6ee0*/  UMOV UR10, 0x1 ;  /* 0x00000001000a7882 */ /* 0x000fe20000000000 */
[----:B------:R-:W-:Y:S01]  /*6ef0*/  ULDC UR5, c[0x0][0x658] ;  /* 0x0001960000057ab9 */ /* 0x000fe20000000800 */
[----:B------:R-:W-:Y:S01]  /*6f00*/  UMOV UR7, 0xffffffff ;  /* 0xffffffff00077882 */ /* 0x000fe20000000000 */
[----:B------:R-:W-:Y:S01]  /*6f10*/  BSSY B0, `(.L_x_168) ;  /* 0x00000d6000007945 */ /* 0x000fe20003800000 */
[----:B------:R-:W-:Y:S01]  /*6f20*/  USHF.L.U32 UR7, UR7, UR5, URZ ;  /* 0x0000000507077299 */ /* 0x000fe2000800063f */
[----:B------:R-:W-:Y:S01]  /*6f30*/  IMAD.MOV.U32 R11, RZ, RZ, 0x1 ;  /* 0x00000001ff0b7424 */ /* 0x000fe200078e00ff */
[----:B------:R-:W-:Y:S01]  /*6f40*/  LOP3.LUT R10, R18, 0x2, RZ, 0xfc, !PT ;  /* 0x00000002120a7812 */ /* 0x000fe200078efcff */
[----:B------:R-:W1:Y:S01]  /*6f50*/  S2UR UR9, SR_CgaCtaId ;  /* 0x00000000000979c3 */ /* 0x000e620000008800 */
[----:B------:R-:W-:Y:S01]  /*6f60*/  IMAD.MOV.U32 R13, RZ, RZ, RZ ;  /* 0x000000ffff0d7224 */ /* 0x000fe200078e00ff */
[----:B------:R-:W-:Y:S01]  /*6f70*/  ULDC UR4, c[0x0][0x600] ;  /* 0x0001800000047ab9 */ /* 0x000fe20000000800 */
[----:B------:R-:W-:Y:S01]  /*6f80*/  UMOV UR14, 0x55 ;  /* 0x00000055000e7882 */ /* 0x000fe20000000000 */
[----:B------:R-:W-:-:S02]  /*6f90*/  UIADD3 UR4, UR4, -0x1, URZ ;  /* 0xffffffff04047890 */ /* 0x000fc4000fffe03f */
[----:B------:R-:W-:Y:S02]  /*6fa0*/  USHF.L.U32 UR5, UR10, UR5, URZ ;  /* 0x000000050a057299 */ /* 0x000fe4000800063f */
[----:B------:R-:W-:Y:S01]  /*6fb0*/  ULOP3.LUT UR7, URZ, UR7, URZ, 0x33, !UPT ;  /* 0x000000073f077292 */ /* 0x000fe2000f8e333f */
[----:B------:R-:W-:Y:S01]  /*6fc0*/  ULDC.64 UR24, c[0x0][0x198] ;  /* 0x0000660000187ab9 */ /* 0x000fe20000000a00 */
[----:B0-----:R-:W-:-:S05]  /*6fd0*/  VIADD R3, R3, 0x3f ;  /* 0x0000003f03037836 */ /* 0x001fca0000000000 */
[----:B------:R-:W-:Y:S01]  /*6fe0*/  SHF.R.S32.HI R4, RZ, 0x1f, R3 ;  /* 0x0000001fff047819 */ /* 0x000fe20000011403 */
[----:B-1----:R-:W-:-:S03]  /*6ff0*/  ULOP3.LUT UR8, UR9, 0x1, URZ, 0xc0, !UPT ;  /* 0x0000000109087892 */ /* 0x002fc6000f8ec03f */
[----:B------:R-:W-:Y:S01]  /*7000*/  LEA.HI R4, R4, R3, RZ, 0x6 ;  /* 0x0000000304047211 */ /* 0x000fe200078f30ff */
[----:B------:R-:W-:Y:S01]  /*7010*/  USHF.R.U32.HI UR26, URZ, 0x1, UR9 ;  /* 0x000000013f1a7899 */ /* 0x000fe20008011609 */
[----:B------:R-:W-:Y:S01]  /*7020*/  IMAD.MOV.U32 R3, RZ, RZ, 0x1 ;  /* 0x00000001ff037424 */ /* 0x000fe200078e00ff */
[----:B------:R-:W-:Y:S01]  /*7030*/  USHF.L.U32 UR6, UR9, 0x6, URZ ;  /* 0x0000000609067899 */ /* 0x000fe2000800063f */
[----:B------:R-:W-:Y:S01]  /*7040*/  SHF.R.S32.HI R8, RZ, 0x6, R4 ;  /* 0x00000006ff087819 */ /* 0x000fe20000011404 */
[----:B------:R-:W-:Y:S02]  /*7050*/  USHF.L.U32 UR27, UR9, 0xc, URZ ;  /* 0x0000000c091b7899 */ /* 0x000fe4000800063f */
[----:B------:R-:W-:Y:S02]  /*7060*/  ULOP3.LUT UR9, UR9, 0xfffffffe, URZ, 0xc0, !UPT ;  /* 0xfffffffe09097892 */ /* 0x000fe4000f8ec03f */
[----:B------:R-:W-:Y:S01]  /*7070*/  UISETP.GT.U32.AND UP0, UPT, UR8, 0xffff, UPT ;  /* 0x0000ffff0800788c */ /* 0x000fe2000bf04070 */
[----:B------:R-:W-:Y:S01]  /*7080*/  VIADD R9, R8, 0x1 ;  /* 0x0000000108097836 */ /* 0x000fe20000000000 */
[----:B------:R-:W-:-:S02]  /*7090*/  USHF.L.U32 UR13, UR10, UR9, URZ ;  /* 0x000000090a0d7299 */ /* 0x000fc4000800063f */
[----:B------:R-:W-:Y:S02]  /*70a0*/  ULOP3.LUT UR9, UR9, 0x1, URZ, 0xfc, !UPT ;  /* 0x0000000109097892 */ /* 0x000fe4000f8efc3f */
[----:B------:R-:W-:Y:S02]  /*70b0*/  USEL UR8, UR8, 0xffff, !UP0 ;  /* 0x0000ffff08087887 */ /* 0x000fe4000c000000 */
[----:B------:R-:W-:Y:S02]  /*70c0*/  USHF.L.U32 UR9, UR10, UR9, URZ ;  /* 0x000000090a097299 */ /* 0x000fe4000800063f */
[----:B------:R-:W-:Y:S02]  /*70d0*/  ULOP3.LUT UR8, UR8, 0xffff, URZ, 0xc0, !UPT ;  /* 0x0000ffff08087892 */ /* 0x000fe4000f8ec03f */
[----:B------:R-:W-:Y:S02]  /*70e0*/  ULOP3.LUT UR6, UR6, 0x40, URZ, 0xc0, !UPT ;  /* 0x0000004006067892 */ /* 0x000fe4000f8ec03f */
[----:B------:R-:W-:-:S02]  /*70f0*/  ULOP3.LUT UR13, UR13, UR9, URZ, 0xfc, !UPT ;  /* 0x000000090d0d7292 */ /* 0x000fc4000f8efc3f */
[----:B------:R-:W-:-:S12]  /*7100*/  USHF.L.U32 UR14, UR14, UR8, URZ ;  /* 0x000000080e0e7299 */ /* 0x000fd8000800063f */
.L_x_179:
[----:B------:R-:W-:-:S03]  /*7110*/  UMOV UR8, 0xffffffff ;  /* 0xffffffff00087882 */ /* 0x000fc60000000000 */
[----:B------:R-:W-:Y:S05]  /*7120*/  BRA.DIV UR8, `(.L_x_169) ;  /* 0x0000001208287947 */ /* 0x000fea000b800000 */
[----:B------:R-:W-:-:S13]  /*7130*/  ELECT P6, URZ, PT ;  /* 0x00000000003f782f */ /* 0x000fda00038c0000 */
.L_x_193:
[----:B------:R-:W0:Y:S01]  /*7140*/  LDC R4, c[0x0][0x28c] ;  /* 0x0000a300ff047b82 */ /* 0x000e220000000800 */
[----:B------:R-:W-:Y:S01]  /*7150*/  BSSY B1, `(.L_x_170) ;  /* 0x000003d000017945 */ /* 0x000fe20003800000 */
[----:B0-----:R-:W-:-:S13]  /*7160*/  ISETP.LT.OR P6, PT, R4, 0x1, !P6 ;  /* 0x000000010400780c */ /* 0x001fda00077c1670 */
[----:B------:R-:W-:Y:S05]  /*7170*/  @P6 BRA `(.L_x_171) ;  /* 0x0000000000e86947 */ /* 0x000fea0003800000 */
[----:B------:R-:W-:Y:S01]  /*7180*/  LEA R12, R12, UR26, 0x2 ;  /* 0x0000001a0c0c7c11 */ /* 0x000fe2000f8e10ff */
[----:B------:R-:W-:Y:S01]  /*7190*/  IMAD.MOV.U32 R20, RZ, RZ, RZ ;  /* 0x000000ffff147224 */ /* 0x000fe200078e00ff */
[----:B------:R-:W-:Y:S01]  /*71a0*/  LEA R19, R19, UR6, 0x7 ;  /* 0x0000000613137c11 */ /* 0x000fe2000f8e38ff */
[----:B------:R-:W-:Y:S02]  /*71b0*/  IMAD.MOV.U32 R4, RZ, RZ, R9 ;  /* 0x000000ffff047224 */ /* 0x000fe400078e0009 */
[----:B------:R-:W-:Y:S02]  /*71c0*/  IMAD.MOV.U32 R5, RZ, RZ, R3 ;  /* 0x000000ffff057224 */ /* 0x000fe400078e0003 */
[----:B------:R-:W-:Y:S02]  /*71d0*/  IMAD.MOV.U32 R6, RZ, RZ, R13 ;  /* 0x000000ffff067224 */ /* 0x000fe400078e000d */
[----:B------:R-:W-:-:S07]  /*71e0*/  IMAD.SHL.U32 R15, R12, 0x20, RZ ;  /* 0x000000200c0f7824 */ /* 0x000fce00078e00ff */
.L_x_174:
[----:B------:R-:W0:Y:S01]  /*71f0*/  S2R R21, SR_CgaCtaId ;  /* 0x0000000000157919 */ /* 0x000e220000008800 */
[----:B------:R-:W-:Y:S02]  /*7200*/  MOV R12, 0x400 ;  /* 0x00000400000c7802 */ /* 0x000fe40000000f00 */
[----:B------:R-:W-:-:S13]  /*7210*/  ISETP.NE.AND P1, PT, R0, RZ, PT ;  /* 0x000000ff0000720c */ /* 0x000fda0003f25270 */
[----:B------:R-:W1:Y:S01]  /*7220*/  @!P1 LDC R14, c[0x0][0x500] ;  /* 0x00014000ff0e9b82 */ /* 0x000e620000000800 */
[----:B0-----:R-:W-:Y:S02]  /*7230*/  LEA R23, R21, R12, 0x18 ;  /* 0x0000000c15177211 */ /* 0x001fe400078ec0ff */
[----:B------:R-:W-:-:S03]  /*7240*/  SHF.L.U32 R12, R5, 0x1f, RZ ;  /* 0x0000001f050c7819 */ /* 0x000fc600000006ff */
[----:B------:R-:W-:-:S04]  /*7250*/  IMAD R21, R6, 0x8, R23 ;  /* 0x0000000806157824 */ /* 0x000fc800078e0217 */
[----:B------:R-:W0:Y:S02]  /*7260*/  SYNCS.PHASECHK.TRANS64.TRYWAIT P0, [R21+URZ+0x38], R12 ;  /* 0x0000380c150075a7 */ /* 0x000e24000800017f */
[----:B01----:R-:W-:Y:S05]  /*7270*/  @!P0 BRA `(.L_x_172) ;  /* 0x0000000c00f48947 */ /* 0x003fea0003800000 */
.L_x_194:
[----:B0-----:R-:W-:Y:S01]  /*7280*/  PRMT R12, R10, 0x9910, RZ ;  /* 0x000099100a0c7816 */ /* 0x001fe200000000ff */
[----:B------:R0:W-:Y:S03]  /*7290*/  @!P1 SYNCS.ARRIVE.TRANS64 RZ, [R21+URZ], R14 ;  /* 0x0000000e15ff99a7 */ /* 0x0001e6000800003f */
[----:B------:R-:W-:-:S13]  /*72a0*/  ISETP.NE.AND P0, PT, R12, 0x2, PT ;  /* 0x000000020c00780c */ /* 0x000fda0003f05270 */
[----:B0-----:R-:W-:Y:S05]  /*72b0*/  @P0 BRA `(.L_x_173) ;  /* 0x0000000000040947 */ /* 0x001fea0003800000 */
[----:B------:R-:W-:Y:S01]  /*72c0*/  BPT.TRAP 0x1 ;  /* 0x000000040000795c */ /* 0x000fe20000300000 */
.L_x_173:
[----:B------:R-:W-:Y:S01]  /*72d0*/  R2UR UR8, R6 ;  /* 0x00000000060872ca */ /* 0x000fe200000e0000 */
[----:B------:R-:W-:Y:S01]  /*72e0*/  VIADD R4, R4, 0xffffffff ;  /* 0xffffffff04047836 */ /* 0x000fe20000000000 */
[----:B------:R-:W-:Y:S01]  /*72f0*/  R2UR UR15, R23 ;  /* 0x00000000170f72ca */ /* 0x000fe200000e0000 */
[----:B------:R-:W-:Y:S01]  /*7300*/  UIADD3 UR16, UP0, UR24, 0xf0, URZ ;  /* 0x000000f018107890 */ /* 0x000fe2000ff1e03f */
[----:B------:R-:W-:Y:S01]  /*7310*/  R2UR UR22, R15 ;  /* 0x000000000f1672ca */ /* 0x000fe200000e0000 */
[----:B------:R-:W-:Y:S01]  /*7320*/  UIADD3 UR30, UP1, UR24, 0x1f0, URZ ;  /* 0x000001f0181e7890 */ /* 0x000fe2000ff3e03f */
[----:B------:R-:W-:Y:S01]  /*7330*/  R2UR UR9, R21 ;  /* 0x00000000150972ca */ /* 0x000fe200000e0000 */
[----:B------:R-:W-:Y:S01]  /*7340*/  UIADD3.X UR17, URZ, UR25, URZ, UP0, !UPT ;  /* 0x000000193f117290 */ /* 0x000fe200087fe43f */
[----:B------:R-:W-:Y:S01]  /*7350*/  R2UR UR10, R20 ;  /* 0x00000000140a72ca */ /* 0x000fe200000e0000 */
[----:B------:R-:W-:Y:S01]  /*7360*/  VIADD R6, R6, 0x1 ;  /* 0x0000000106067836 */ /* 0x000fe20000000000 */
[----:B------:R-:W-:Y:S01]  /*7370*/  R2UR UR12, R7 ;  /* 0x00000000070c72ca */ /* 0x000fe200000e0000 */
[----:B------:R-:W-:Y:S01]  /*7380*/  UPRMT UR28, URZ, 0x5410, UR13 ;  /* 0x000054103f1c7896 */ /* 0x000fe2000800000d */
[----:B------:R-:W-:Y:S01]  /*7390*/  R2UR UR23, R19 ;  /* 0x00000000131772ca */ /* 0x000fe200000e0000 */
[----:B------:R-:W-:Y:S01]  /*73a0*/  USHF.L.U32 UR8, UR8, 0xd, URZ ;  /* 0x0000000d08087899 */ /* 0x000fe2000800063f */
[----:B------:R-:W-:Y:S01]  /*73b0*/  ISETP.GT.AND P1, PT, R4, 0x1, PT ;  /* 0x000000010400780c */ /* 0x000fe20003f24270 */
[----:B------:R-:W-:Y:S01]  /*73c0*/  UIADD3.X UR31, URZ, UR25, URZ, UP1, !UPT ;  /* 0x000000193f1f7290 */ /* 0x000fe20008ffe43f */
[----:B------:R-:W-:Y:S01]  /*73d0*/  ISETP.NE.AND P0, PT, R6, 0x7, PT ;  /* 0x000000070600780c */ /* 0x000fe20003f05270 */
[----:B------:R-:W-:Y:S01]  /*73e0*/  ULEA UR11, UR26, UR8, 0xb ;  /* 0x000000081a0b7291 */ /* 0x000fe2000f8e583f */
[----:B------:R-:W-:Y:S01]  /*73f0*/  VIADD R20, R20, 0x40 ;  /* 0x0000004014147836 */ /* 0x000fe20000000000 */
[----:B------:R-:W-:Y:S01]  /*7400*/  ULOP3.LUT UR8, UR8, 0x1000, UR27, 0xf8, !UPT ;  /* 0x0000100008087892 */ /* 0x000fe2000f8ef81b */
[----:B------:R-:W-:Y:S01]  /*7410*/  SEL R12, RZ, 0x1, P0 ;  /* 0x00000001ff0c7807 */ /* 0x000fe20000000000 */
[----:B------:R-:W-:Y:S01]  /*7420*/  ULEA UR11, UR11, UR15, 0x1 ;  /* 0x0000000f0b0b7291 */ /* 0x000fe2000f8e083f */
[----:B------:R-:W-:Y:S01]  /*7430*/  SEL R6, R6, RZ, P0 ;  /* 0x000000ff06067207 */ /* 0x000fe20000000000 */
[----:B------:R-:W-:Y:S01]  /*7440*/  ULEA UR8, UR8, UR15, 0x1 ;  /* 0x0000000f08087291 */ /* 0x000fe2000f8e083f */
[----:B------:R-:W-:Y:S01]  /*7450*/  LOP3.LUT R5, R5, R12, RZ, 0x3c, !PT ;  /* 0x0000000c05057212 */ /* 0x000fe200078e3cff */
[----:B------:R-:W-:-:S02]  /*7460*/  UIADD3 UR20, UR11, 0x180, URZ ;  /* 0x000001800b147890 */ /* 0x000fc4000fffe03f */
[----:B------:R-:W-:Y:S02]  /*7470*/  UPRMT UR15, URZ, 0x5410, UR14 ;  /* 0x000054103f0f7896 */ /* 0x000fe4000800000e */
[----:B------:R-:W-:Y:S01]  /*7480*/  UIADD3 UR21, UR8, 0x1c180, URZ ;  /* 0x0001c18008157890 */ /* 0x000fe2000fffe03f */
[----:B------:R-:W-:Y:S01]  /*7490*/  UMOV UR18, 0x0 ;  /* 0x0000000000127882 */ /* 0x000fe20000000000 */
[----:B------:R-:W-:Y:S01]  /*74a0*/  UMOV UR19, 0x10000000 ;  /* 0x1000000000137882 */ /* 0x000fe20000000000 */
[----:B------:R-:W-:Y:S01]  /*74b0*/  UMOV UR11, UR22 ;  /* 0x00000016000b7c82 */ /* 0x000fe20008000000 */
[----:B------:R-:W-:-:S03]  /*74c0*/  UMOV UR8, UR20 ;  /* 0x0000001400087c82 */ /* 0x000fc60008000000 */
[----:B------:R0:W-:Y:S02]  /*74d0*/  UTMALDG.3D.MULTICAST [UR8], [UR16], UR15, desc[UR18] ;  /* 0x00001208100073b4 */ /* 0x0001e4000801180f */
[----:B0-----:R-:W-:Y:S01]  /*74e0*/  UMOV UR8, UR21 ;  /* 0x0000001500087c82 */ /* 0x001fe20008000000 */
[----:B------:R-:W-:Y:S02]  /*74f0*/  UMOV UR11, UR23 ;  /* 0x00000017000b7c82 */ /* 0x000fe40008000000 */
[----:B------:R0:W-:Y:S02]  /*7500*/  UTMALDG.3D.MULTICAST [UR8], [UR30], UR28, desc[UR18] ;  /* 0x000012081e0073b4 */ /* 0x0001e4000801181c */
[----:B0-----:R-:W-:Y:S05]  /*7510*/  @P1 BRA `(.L_x_174) ;  /* 0xfffffffc00341947 */ /* 0x001fea000383ffff */
.L_x_171:
[----:B------:R-:W-:Y:S05]  /*7520*/  BSYNC B1 ;  /* 0x0000000000017941 */ /* 0x000fea0003800000 */
.L_x_170:
[----:B------:R-:W-:Y:S01]  /*7530*/  LOP3.LUT P1, RZ, R11, 0xff, RZ, 0xc0, !PT ;  /* 0x000000ff0bff7812 */ /* 0x000fe2000782c0ff */
[C---:B------:R-:W-:Y:S01]  /*7540*/  IMAD.IADD R13, R8.reuse, 0x1, R13 ;  /* 0x00000001080d7824 */ /* 0x040fe200078e020d */
[----:B------:R-:W-:Y:S01]  /*7550*/  ULDC.64 UR8, c[0x0][0x650] ;  /* 0x0001940000087ab9 */ /* 0x000fe20000000a00 */
[C---:B------:R-:W-:Y:S01]  /*7560*/  ISETP.GE.U32.AND P2, PT, R8.reuse, 0x7, PT ;  /* 0x000000070800780c */ /* 0x040fe20003f46070 */
[----:B------:R-:W-:Y:S01]  /*7570*/  BSSY B1, `(.L_x_175) ;  /* 0x000006d000017945 */ /* 0x000fe20003800000 */
[C---:B------:R-:W-:Y:S01]  /*7580*/  IMAD.WIDE.U32 R4, R13.reuse, 0x24924925, RZ ;  /* 0x249249250d047825 */ /* 0x040fe200078e00ff */
[----:B------:R-:W-:Y:S02]  /*7590*/  ISETP.GT.U32.AND P0, PT, R13, 0x6, PT ;  /* 0x000000060d00780c */ /* 0x000fe40003f04070 */
[----:B------:R-:W-:Y:S01]  /*75a0*/  PRMT R11, RZ, 0x7610, R11 ;  /* 0x00007610ff0b7816 */ /* 0x000fe2000000000b */
[----:B------:R-:W-:Y:S01]  /*75b0*/  IMAD.MOV.U32 R12, RZ, RZ, -0x1 ;  /* 0xffffffffff0c7424 */ /* 0x000fe200078e00ff */
[----:B------:R-:W-:Y:S01]  /*75c0*/  ISETP.LT.U32.AND P0, PT, R8, 0x7, P0 ;  /* 0x000000070800780c */ /* 0x000fe20000701070 */
[----:B------:R-:W-:-:S02]  /*75d0*/  IMAD.MOV.U32 R19, RZ, RZ, -0x1 ;  /* 0xffffffffff137424 */ /* 0x000fc400078e00ff */
[----:B------:R-:W0:Y:S01]  /*75e0*/  @P1 S2R R7, SR_CgaCtaId ;  /* 0x0000000000071919 */ /* 0x000e220000008800 */
[----:B------:R-:W-:Y:S02]  /*75f0*/  SEL R4, RZ, 0x1, !P0 ;  /* 0x00000001ff047807 */ /* 0x000fe40004000000 */
[----:B------:R-:W-:Y:S02]  /*7600*/  IADD3 R16, P0, R16, UR36, RZ ;  /* 0x0000002410107c10 */ /* 0x000fe4000ff1e0ff */
[----:B------:R-:W-:Y:S02]  /*7610*/  @P1 MOV R6, 0x400 ;  /* 0x0000040000061802 */ /* 0x000fe40000000f00 */
[----:B------:R-:W-:Y:S02]  /*7620*/  IADD3.X R17, R17, UR42, RZ, P0, !PT ;  /* 0x0000002a11117c10 */ /* 0x000fe400087fe4ff */
[----:B------:R-:W-:Y:S02]  /*7630*/  ISETP.GE.U32.AND P0, PT, R16, UR8, PT ;  /* 0x0000000810007c0c */ /* 0x000fe4000bf06070 */
[----:B------:R-:W-:-:S02]  /*7640*/  LOP3.LUT R3, R3, R4, RZ, 0x3c, !PT ;  /* 0x0000000403037212 */ /* 0x000fc400078e3cff */
[----:B------:R-:W-:Y:S02]  /*7650*/  ISETP.GE.U32.AND.EX P0, PT, R17, UR9, PT, P0 ;  /* 0x0000000911007c0c */ /* 0x000fe4000bf06100 */
[----:B0-----:R-:W-:Y:S01]  /*7660*/  @P1 LEA R6, R7, R6, 0x18 ;  /* 0x0000000607061211 */ /* 0x001fe200078ec0ff */
[----:B------:R-:W-:-:S03]  /*7670*/  IMAD.IADD R7, R13, 0x1, -R5 ;  /* 0x000000010d077824 */ /* 0x000fc600078e0a05 */
[----:B------:R0:W-:Y:S02]  /*7680*/  @P1 SYNCS.ARRIVE.TRANS64.A1T0 RZ, [R6+URZ+0x88], RZ ;  /* 0x000088ff06ff19a7 */ /* 0x0001e4000810003f */
[----:B------:R-:W-:-:S04]  /*7690*/  LEA.HI R7, R7, R5, RZ, 0x1f ;  /* 0x0000000507077211 */ /* 0x000fc800078ff8ff */
[----:B------:R-:W-:Y:S01]  /*76a0*/  SHF.R.U32.HI R4, RZ, 0x2, R7 ;  /* 0x00000002ff047819 */ /* 0x000fe20000011607 */
[----:B------:R-:W-:-:S03]  /*76b0*/  IMAD.MOV.U32 R7, RZ, RZ, -0x1 ;  /* 0xffffffffff077424 */ /* 0x000fc600078e00ff */
[--C-:B------:R-:W-:Y:S01]  /*76c0*/  @P2 LOP3.LUT R3, R3, 0x1, R4.reuse, 0x78, !PT ;  /* 0x0000000103032812 */ /* 0x100fe200078e7804 */
[----:B------:R-:W-:Y:S01]  /*76d0*/  IMAD R13, R4, -0x7, R13 ;  /* 0xfffffff9040d7824 */ /* 0x000fe200078e020d */
[----:B------:R-:W-:Y:S01]  /*76e0*/  PRMT R4, RZ, 0x7610, R4 ;  /* 0x00007610ff047816 */ /* 0x000fe20000000004 */
[----:B0-----:R-:W-:Y:S06]  /*76f0*/  @P0 BRA `(.L_x_176) ;  /* 0x0000000400500947 */ /* 0x001fec0003800000 */
[----:B------:R-:W0:Y:S01]  /*7700*/  S2R R15, SR_CTAID.X ;  /* 0x00000000000f7919 */ /* 0x000e220000002500 */
[----:B------:R-:W-:Y:S01]  /*7710*/  ULDC.64 UR8, c[0x0][0x628] ;  /* 0x00018a0000087ab9 */ /* 0x000fe20000000a00 */
[----:B------:R-:W1:Y:S01]  /*7720*/  LDC R20, c[0x0][0x144] ;  /* 0x00005100ff147b82 */ /* 0x000e620000000800 */
[----:B------:R-:W-:Y:S01]  /*7730*/  ISETP.NE.U32.AND P0, PT, RZ, UR8, PT ;  /* 0x00000008ff007c0c */ /* 0x000fe2000bf05070 */
[----:B------:R-:W2:Y:S01]  /*7740*/  S2R R12, SR_CTAID.Y ;  /* 0x00000000000c7919 */ /* 0x000ea20000002600 */
[----:B------:R-:W-:Y:S01]  /*7750*/  ULDC UR10, c[0x0][0x150] ;  /* 0x00005400000a7ab9 */ /* 0x000fe20000000800 */
[----:B------:R-:W-:Y:S01]  /*7760*/  ULDC UR11, c[0x0][0x630] ;  /* 0x00018c00000b7ab9 */ /* 0x000fe20000000800 */
[----:B------:R-:W-:Y:S01]  /*7770*/  ISETP.NE.AND.EX P0, PT, RZ, UR9, PT, P0 ;  /* 0x00000009ff007c0c */ /* 0x000fe2000bf05300 */
[----:B------:R-:W-:Y:S01]  /*7780*/  IMAD.MOV.U32 R4, RZ, RZ, R16 ;  /* 0x000000ffff047224 */ /* 0x000fe200078e0010 */
[----:B0-----:R-:W-:-:S05]  /*7790*/  I2FP.F32.U32 R5, R15 ;  /* 0x0000000f00057245 */ /* 0x001fca0000201000 */
[----:B------:R-:W-:Y:S01]  /*77a0*/  FMUL R21, R5, UR10 ;  /* 0x0000000a05157c20 */ /* 0x000fe20008400000 */
[----:B------:R-:W-:-:S05]  /*77b0*/  IMAD.MOV.U32 R5, RZ, RZ, R17 ;  /* 0x000000ffff057224 */ /* 0x000fca00078e0011 */
[----:B--2---:R-:W-:Y:S05]  /*77c0*/  @!P0 BRA `(.L_x_177) ;  /* 0x0000000000288947 */ /* 0x004fea0003800000 */
[----:B------:R-:W-:Y:S02]  /*77d0*/  ULDC UR10, c[0x0][0x634] ;  /* 0x00018d00000a7ab9 */ /* 0x000fe40000000800 */
[----:B------:R-:W-:-:S05]  /*77e0*/  IADD3 R5, P0, R16, UR10, RZ ;  /* 0x0000000a10057c10 */ /* 0x000fca000ff1e0ff */
[----:B------:R-:W-:-:S04]  /*77f0*/  IMAD.X R19, RZ, RZ, R17, P0 ;  /* 0x000000ffff137224 */ /* 0x000fc800000e0611 */
[----:B------:R-:W-:-:S04]  /*7800*/  IMAD.WIDE.U32 R6, R19, UR8, RZ ;  /* 0x0000000813067c25 */ /* 0x000fc8000f8e00ff */
[----:B------:R-:W-:-:S04]  /*7810*/  IMAD.WIDE.U32 R6, P0, R5, UR9, R6 ;  /* 0x0000000905067c25 */ /* 0x000fc8000f800006 */
[----:B------:R-:W-:-:S04]  /*7820*/  IMAD.WIDE.U32 R4, R5, UR8, RZ ;  /* 0x0000000805047c25 */ /* 0x000fc8000f8e00ff */
[----:B------:R-:W-:Y:S01]  /*7830*/  IMAD.MOV.U32 R4, RZ, RZ, R7 ;  /* 0x000000ffff047224 */ /* 0x000fe200078e0007 */
[----:B------:R-:W-:Y:S01]  /*7840*/  IADD3 RZ, P1, R5, R6, RZ ;  /* 0x0000000605ff7210 */ /* 0x000fe20007f3e0ff */
[----:B------:R-:W-:-:S04]  /*7850*/  IMAD.X R5, RZ, RZ, RZ, P0 ;  /* 0x000000ffff057224 */ /* 0x000fc800000e06ff */
[----:B------:R-:W-:-:S08]  /*7860*/  IMAD.WIDE.U32.X R4, R19, UR9, R4, P1 ;  /* 0x0000000913047c25 */ /* 0x000fd000088e0404 */
.L_x_177:
[--C-:B------:R-:W-:Y:S01]  /*7870*/  SHF.R.U64 R14, R4, UR11, R5.reuse ;  /* 0x0000000b040e7c19 */ /* 0x100fe20008001205 */
[----:B------:R-:W0:Y:S01]  /*7880*/  F2I.U32.TRUNC.NTZ R21, R21 ;  /* 0x0000001500157305 */ /* 0x000e22000020f000 */
[----:B------:R-:W-:Y:S01]  /*7890*/  SHF.R.U32.HI R4, RZ, UR11, R5 ;  /* 0x0000000bff047c19 */ /* 0x000fe20008011605 */
[----:B------:R-:W-:Y:S01]  /*78a0*/  ULDC.64 UR8, c[0x0][0x620] ;  /* 0x0001880000087ab9 */ /* 0x000fe20000000a00 */
[----:B------:R-:W-:Y:S01]  /*78b0*/  IADD3 R7, P0, RZ, -R14, RZ ;  /* 0x8000000eff077210 */ /* 0x000fe20007f1e0ff */
[----:B------:R-:W-:-:S04]  /*78c0*/  ULDC.64 UR10, c[0x0][0x640] ;  /* 0x00019000000a7ab9 */ /* 0x000fc80000000a00 */
[----:B------:R-:W-:Y:S01]  /*78d0*/  IMAD.X R4, RZ, RZ, ~R4, P0 ;  /* 0x000000ffff047224 */ /* 0x000fe200000e0e04 */
[----:B------:R-:W-:-:S03]  /*78e0*/  ISETP.NE.U32.AND P0, PT, RZ, UR10, PT ;  /* 0x0000000aff007c0c */ /* 0x000fc6000bf05070 */
[----:B------:R-:W-:Y:S01]  /*78f0*/  IMAD R6, R4, UR8, RZ ;  /* 0x0000000804067c24 */ /* 0x000fe2000f8e02ff */
[----:B------:R-:W-:Y:S01]  /*7900*/  ISETP.NE.AND.EX P0, PT, RZ, UR11, PT, P0 ;  /* 0x0000000bff007c0c */ /* 0x000fe2000bf05300 */
[----:B------:R-:W-:Y:S01]  /*7910*/  IMAD.WIDE.U32 R4, R7, UR8, R16 ;  /* 0x0000000807047c25 */ /* 0x000fe2000f8e0010 */
[----:B------:R-:W-:-:S03]  /*7920*/  ULDC UR8, c[0x0][0x618] ;  /* 0x0001860000087ab9 */ /* 0x000fc60000000800 */
[----:B------:R-:W-:Y:S01]  /*7930*/  IMAD R7, R7, UR9, R6 ;  /* 0x0000000907077c24 */ /* 0x000fe2000f8e0206 */
[----:B------:R-:W-:Y:S01]  /*7940*/  ULDC UR9, c[0x0][0x154] ;  /* 0x0000550000097ab9 */ /* 0x000fe20000000800 */
[----:B0-----:R-:W-:Y:S02]  /*7950*/  IMAD.MOV R6, RZ, RZ, -R21 ;  /* 0x000000ffff067224 */ /* 0x001fe400078e0a15 */
[----:B------:R-:W0:Y:S01]  /*7960*/  LDC R21, c[0x0][0x148] ;  /* 0x00005200ff157b82 */ /* 0x000e220000000800 */
[----:B------:R-:W-:Y:S02]  /*7970*/  IMAD.IADD R5, R5, 0x1, R7 ;  /* 0x0000000105057824 */ /* 0x000fe400078e0207 */
[----:B-1----:R-:W-:Y:S01]  /*7980*/  IMAD R15, R20, R6, R15 ;  /* 0x00000006140f7224 */ /* 0x002fe200078e020f */
[----:B------:R-:W-:Y:S02]  /*7990*/  I2FP.F32.U32 R6, R12 ;  /* 0x0000000c00067245 */ /* 0x000fe40000201000 */
[----:B------:R-:W-:-:S02]  /*79a0*/  SHF.R.U64 R19, R4, UR8, R5 ;  /* 0x0000000804137c19 */ /* 0x000fc40008001205 */
[----:B------:R-:W-:Y:S01]  /*79b0*/  SHF.R.U32.HI R4, RZ, UR8, R5 ;  /* 0x00000008ff047c19 */ /* 0x000fe20008011605 */
[----:B------:R-:W-:Y:S01]  /*79c0*/  FMUL R6, R6, UR9 ;  /* 0x0000000906067c20 */ /* 0x000fe20008400000 */
[----:B------:R-:W-:Y:S02]  /*79d0*/  ULDC UR8, c[0x0][0x608] ;  /* 0x0001820000087ab9 */ /* 0x000fe40000000800 */
[--C-:B------:R-:W-:Y:S01]  /*79e0*/  SHF.R.U64 R22, R19, UR8, R4.reuse ;  /* 0x0000000813167c19 */ /* 0x100fe20008001204 */
[----:B------:R1:W2:Y:S01]  /*79f0*/  F2I.U32.TRUNC.NTZ R24, R6 ;  /* 0x0000000600187305 */ /* 0x0002a2000020f000 */
[----:B------:R-:W-:Y:S01]  /*7a00*/  SHF.R.U32.HI R5, RZ, UR8, R4 ;  /* 0x00000008ff057c19 */ /* 0x000fe20008011604 */
[----:B------:R-:W-:-:S03]  /*7a10*/  ULDC UR8, c[0x0][0x658] ;  /* 0x0001960000087ab9 */ /* 0x000fc60000000800 */
[--C-:B------:R-:W-:Y:S02]  /*7a20*/  SHF.R.U64 R20, R22, UR8, R5.reuse ;  /* 0x0000000816147c19 */ /* 0x100fe40008001205 */
[----:B------:R-:W-:-:S03]  /*7a30*/  SHF.R.U32.HI R23, RZ, UR8, R5 ;  /* 0x00000008ff177c19 */ /* 0x000fc60008011605 */
[----:B------:R-:W-:Y:S02]  /*7a40*/  IMAD.MOV.U32 R4, RZ, RZ, R20 ;  /* 0x000000ffff047224 */ /* 0x000fe400078e0014 */
[----:B------:R-:W-:Y:S01]  /*7a50*/  IMAD.MOV.U32 R5, RZ, RZ, R23 ;  /* 0x000000ffff057224 */ /* 0x000fe200078e0017 */
[----:B-1----:R-:W-:Y:S06]  /*7a60*/  @!P0 BRA `(.L_x_178) ;  /* 0x0000000000288947 */ /* 0x002fec0003800000 */
        /* <DEDUP_REMOVED lines=10> */
.L_x_178:
[----:B------:R-:W-:Y:S01]  /*7b10*/  ISETP.NE.AND P0, PT, R2, 0x1, PT ;  /* 0x000000010200780c */ /* 0x000fe20003f05270 */
[----:B------:R-:W-:Y:S01]  /*7b20*/  ULDC UR8, c[0x0][0x648] ;  /* 0x0001920000087ab9 */ /* 0x000fe20000000800 */
[----:B------:R-:W-:Y:S01]  /*7b30*/  LOP3.LUT R22, R22, UR7, RZ, 0xc0, !PT ;  /* 0x0000000716167c12 */ /* 0x000fe2000f8ec0ff */
[----:B--2---:R-:W-:Y:S01]  /*7b40*/  IMAD.MOV R24, RZ, RZ, -R24 ;  /* 0x000000ffff187224 */ /* 0x004fe200078e0a18 */
[----:B------:R-:W-:Y:S01]  /*7b50*/  SHF.R.U64 R5, R4, UR8, R5 ;  /* 0x0000000804057c19 */ /* 0x000fe20008001205 */
[----:B------:R-:W-:Y:S01]  /*7b60*/  ULDC UR8, c[0x0][0x638] ;  /* 0x00018e0000087ab9 */ /* 0x000fe20000000800 */
[----:B------:R-:W-:Y:S01]  /*7b70*/  LOP3.LUT R19, R19, UR4, RZ, 0xc0, !PT ;  /* 0x0000000413137c12 */ /* 0x000fe2000f8ec0ff */
[----:B------:R-:W-:Y:S01]  /*7b80*/  ULDC UR9, c[0x0][0x610] ;  /* 0x0001840000097ab9 */ /* 0x000fe20000000800 */
[----:B------:R-:W-:Y:S02]  /*7b90*/  IMAD.MOV.U32 R4, RZ, RZ, 0x1 ;  /* 0x00000001ff047424 */ /* 0x000fe400078e00ff */
[----:B------:R-:W-:-:S02]  /*7ba0*/  IMAD.MOV R7, RZ, RZ, -R5 ;  /* 0x000000ffff077224 */ /* 0x000fc400078e0a05 */
[----:B------:R-:W-:Y:S02]  /*7bb0*/  IMAD R22, R5, UR5, R22 ;  /* 0x0000000505167c24 */ /* 0x000fe4000f8e0216 */
[----:B0-----:R-:W-:Y:S02]  /*7bc0*/  @P0 IMAD R15, R21, R24, R12 ;  /* 0x00000018150f0224 */ /* 0x001fe400078e020c */
[----:B------:R-:W-:Y:S01]  /*7bd0*/  IMAD R20, R7, UR8, R20 ;  /* 0x0000000807147c24 */ /* 0x000fe2000f8e0214 */
[----:B------:R-:W-:Y:S01]  /*7be0*/  ULDC UR8, c[0x0][0x600] ;  /* 0x0001800000087ab9 */ /* 0x000fe20000000800 */
[----:B------:R-:W-:Y:S02]  /*7bf0*/  IMAD R15, R22, UR9, R15 ;  /* 0x00000009160f7c24 */ /* 0x000fe4000f8e020f */
[----:B------:R-:W-:Y:S02]  /*7c00*/  IMAD R20, R20, UR8, R19 ;  /* 0x0000000814147c24 */ /* 0x000fe4000f8e0213 */
[----:B------:R-:W-:-:S03]  /*7c10*/  IMAD.MOV.U32 R7, RZ, RZ, R14 ;  /* 0x000000ffff077224 */ /* 0x000fc600078e000e */
[----:B------:R-:W-:Y:S02]  /*7c20*/  SEL R19, R20, R15, !P0 ;  /* 0x0000000f14137207 */ /* 0x000fe40004000000 */
[----:B------:R-:W-:-:S07]  /*7c30*/  SEL R12, R15, R20, !P0 ;  /* 0x000000140f0c7207 */ /* 0x000fce0004000000 */
.L_x_176:
[----:B------:R-:W-:Y:S05]  /*7c40*/  BSYNC B1 ;  /* 0x0000000000017941 */ /* 0x000fea0003800000 */
.L_x_175:
[----:B------:R-:W-:-:S13]  /*7c50*/  LOP3.LUT P0, RZ, R4, 0xff, RZ, 0xc0, !PT ;  /* 0x000000ff04ff7812 */ /* 0x000fda000780c0ff */
[----:B------:R-:W-:Y:S05]  /*7c60*/  @P0 BRA `(.L_x_179) ;  /* 0xfffffff400280947 */ /* 0x000fea000383ffff */
[----:B------:R-:W-:Y:S05]  /*7c70*/  BSYNC B0 ;  /* 0x0000000000007941 */ /* 0x000fea0003800000 */
.L_x_168:
[----:B------:R-:W-:-:S03]  /*7c80*/  UMOV UR8, 0xffffffff ;  /* 0xffffffff00087882 */ /* 0x000fc60000000000 */
[----:B------:R-:W-:Y:S05]  /*7c90*/  BRA.DIV UR8, `(.L_x_180) ;  /* 0x0000000608807947 */ /* 0x000fea000b800000 */
[----:B------:R-:W-:-:S13]  /*7ca0*/  ELECT P6, URZ, PT ;  /* 0x00000000003f782f */ /* 0x000fda00038c0000 */
.L_x_197:
[----:B------:R-:W-:Y:S04]  /*7cb0*/  BSSY B0, `(.L_x_181) ;  /* 0x0000046000007945 */ /* 0x000fe80003800000 */
[----:B------:R-:W-:Y:S05]  /*7cc0*/  @!P6 BRA `(.L_x_182) ;  /* 0x000000040010e947 */ /* 0x000fea0003800000 */
[----:B------:R-:W-:-:S04]  /*7cd0*/  LOP3.LUT R18, R18, 0x2, RZ, 0xfc, !PT ;  /* 0x0000000212127812 */ /* 0x000fc800078efcff */
[----:B------:R-:W-:-:S13]  /*7ce0*/  ISETP.NE.AND P0, PT, R18, 0x3, PT ;  /* 0x000000031200780c */ /* 0x000fda0003f05270 */
[----:B------:R-:W-:Y:S05]  /*7cf0*/  @!P0 BRA `(.L_x_183) ;  /* 0x0000000000048947 */ /* 0x000fea0003800000 */
[----:B------:R-:W-:Y:S01]  /*7d00*/  BPT.TRAP 0x1 ;  /* 0x000000040000795c */ /* 0x000fe20000300000 */
.L_x_183:
[----:B------:R-:W0:Y:S01]  /*7d10*/  S2R R5, SR_CgaCtaId ;  /* 0x0000000000057919 */ /* 0x000e220000008800 */
[----:B------:R-:W-:Y:S02]  /*7d20*/  MOV R0, 0x400 ;  /* 0x0000040000007802 */ /* 0x000fe40000000f00 */
[----:B------:R-:W-:Y:S02]  /*7d30*/  SHF.L.U32 R4, R3, 0x1f, RZ ;  /* 0x0000001f03047819 */ /* 0x000fe400000006ff */
[----:B0-----:R-:W-:-:S05]  /*7d40*/  LEA R0, R5, R0, 0x18 ;  /* 0x0000000005007211 */ /* 0x001fca00078ec0ff */
[----:B------:R-:W-:-:S04]  /*7d50*/  VIADD R0, R0, 0x38 ;  /* 0x0000003800007836 */ /* 0x000fc80000000000 */
[C---:B------:R-:W-:Y:S02]  /*7d60*/  IMAD R7, R13.reuse, 0x8, R0 ;  /* 0x000000080d077824 */ /* 0x040fe400078e0200 */
[----:B------:R-:W-:Y:S02]  /*7d70*/  VIADD R13, R13, 0x1 ;  /* 0x000000010d0d7836 */ /* 0x000fe40000000000 */
[----:B------:R-:W0:Y:S03]  /*7d80*/  SYNCS.PHASECHK.TRANS64.TRYWAIT P0, [R7+URZ], R4 ;  /* 0x00000004070075a7 */ /* 0x000e26000800017f */
[----:B------:R-:W-:-:S04]  /*7d90*/  ISETP.NE.AND P1, PT, R13, 0x7, PT ;  /* 0x000000070d00780c */ /* 0x000fc80003f25270 */
[----:B------:R-:W-:Y:S02]  /*7da0*/  SEL R2, RZ, 0x1, P1 ;  /* 0x00000001ff027807 */ /* 0x000fe40000800000 */
[----:B------:R-:W-:Y:S02]  /*7db0*/  SEL R13, R13, RZ, P1 ;  /* 0x000000ff0d0d7207 */ /* 0x000fe40000800000 */
[----:B------:R-:W-:-:S03]  /*7dc0*/  LOP3.LUT R6, R3, R2, RZ, 0x3c, !PT ;  /* 0x0000000203067212 */ /* 0x000fc600078e3cff */
[----:B------:R-:W-:Y:S01]  /*7dd0*/  IMAD R8, R13, 0x8, R0 ;  /* 0x000000080d087824 */ /* 0x000fe200078e0200 */
[----:B------:R-:W-:Y:S01]  /*7de0*/  SHF.L.U32 R5, R6, 0x1f, RZ ;  /* 0x0000001f06057819 */ /* 0x000fe200000006ff */
[----:B0-----:R-:W-:Y:S06]  /*7df0*/  @!P0 BRA `(.L_x_184) ;  /* 0x0000000400488947 */ /* 0x001fec0003800000 */
.L_x_198:
[----:B------:R-:W1:Y:S01]  /*7e00*/  SYNCS.PHASECHK.TRANS64.TRYWAIT P0, [R8+URZ], R5 ;  /* 0x00000005080075a7 */ /* 0x000e62000800017f */
[----:B------:R-:W-:-:S05]  /*7e10*/  VIADD R2, R13, 0x1 ;  /* 0x000000010d027836 */ /* 0x000fca0000000000 */
[----:B------:R-:W-:-:S04]  /*7e20*/  ISETP.NE.AND P1, PT, R2, 0x7, PT ;  /* 0x000000070200780c */ /* 0x000fc80003f25270 */
[----:B------:R-:W-:Y:S02]  /*7e30*/  SEL R3, RZ, 0x1, P1 ;  /* 0x00000001ff037807 */ /* 0x000fe40000800000 */
[----:B0-----:R-:W-:Y:S02]  /*7e40*/  SEL R7, R2, RZ, P1 ;  /* 0x000000ff02077207 */ /* 0x001fe40000800000 */
[----:B------:R-:W-:-:S03]  /*7e50*/  LOP3.LUT R6, R6, R3, RZ, 0x3c, !PT ;  /* 0x0000000306067212 */ /* 0x000fc600078e3cff */
[----:B------:R-:W-:Y:S01]  /*7e60*/  IMAD R9, R7, 0x8, R0 ;  /* 0x0000000807097824 */ /* 0x000fe200078e0200 */
[----:B------:R-:W-:Y:S01]  /*7e70*/  SHF.L.U32 R4, R6, 0x1f, RZ ;  /* 0x0000001f06047819 */ /* 0x000fe200000006ff */
[----:B-1----:R-:W-:Y:S06]  /*7e80*/  @!P0 BRA `(.L_x_185) ;  /* 0x0000000400388947 */ /* 0x002fec0003800000 */
.L_x_199:
[----:B------:R-:W1:Y:S01]  /*7e90*/  SYNCS.PHASECHK.TRANS64.TRYWAIT P0, [R9+URZ], R4 ;  /* 0x00000004090075a7 */ /* 0x000e62000800017f */
[----:B------:R-:W-:-:S05]  /*7ea0*/  VIADD R2, R7, 0x1 ;  /* 0x0000000107027836 */ /* 0x000fca0000000000 */
[----:B------:R-:W-:-:S04]  /*7eb0*/  ISETP.NE.AND P1, PT, R2, 0x7, PT ;  /* 0x000000070200780c */ /* 0x000fc80003f25270 */
[----:B------:R-:W-:Y:S02]  /*7ec0*/  SEL R3, RZ, 0x1, P1 ;  /* 0x00000001ff037807 */ /* 0x000fe40000800000 */
[----:B------:R-:W-:Y:S02]  /*7ed0*/  SEL R7, R2, RZ, P1 ;  /* 0x000000ff02077207 */ /* 0x000fe40000800000 */
[----:B------:R-:W-:-:S03]  /*7ee0*/  LOP3.LUT R6, R6, R3, RZ, 0x3c, !PT ;  /* 0x0000000306067212 */ /* 0x000fc600078e3cff */
[----:B0-----:R-:W-:Y:S01]  /*7ef0*/  IMAD R8, R7, 0x8, R0 ;  /* 0x0000000807087824 */ /* 0x001fe200078e0200 */
[----:B------:R-:W-:Y:S01]  /*7f00*/  SHF.L.U32 R5, R6, 0x1f, RZ ;  /* 0x0000001f06057819 */ /* 0x000fe200000006ff */
[----:B-1----:R-:W-:Y:S06]  /*7f10*/  @!P0 BRA `(.L_x_186) ;  /* 0x0000000400288947 */ /* 0x002fec0003800000 */
.L_x_200:
        /* <DEDUP_REMOVED lines=9> */
.L_x_201:
[----:B------:R-:W1:Y:S01]  /*7fb0*/  SYNCS.PHASECHK.TRANS64.TRYWAIT P0, [R9+URZ], R4 ;  /* 0x00000004090075a7 */ /* 0x000e62000800017f */
[----:B------:R-:W-:-:S05]  /*7fc0*/  VIADD R2, R7, 0x1 ;  /* 0x0000000107027836 */ /* 0x000fca0000000000 */
[----:B------:R-:W-:-:S04]  /*7fd0*/  ISETP.NE.AND P1, PT, R2, 0x7, PT ;  /* 0x000000070200780c */ /* 0x000fc80003f25270 */
[----:B------:R-:W-:Y:S02]  /*7fe0*/  SEL R3, RZ, 0x1, P1 ;  /* 0x00000001ff037807 */ /* 0x000fe40000800000 */
[----:B------:R-:W-:Y:S02]  /*7ff0*/  SEL R7, R2, RZ, P1 ;  /* 0x000000ff02077207 */ /* 0x000fe40000800000 */
[----:B------:R-:W-:-:S03]  /*8000*/  LOP3.LUT R11, R6, R3, RZ, 0x3c, !PT ;  /* 0x00000003060b7212 */ /* 0x000fc600078e3cff */
[----:B------:R-:W-:Y:S01]  /*8010*/  IMAD R6, R7, 0x8, R0 ;  /* 0x0000000807067824 */ /* 0x000fe200078e0200 */
[----:B0-----:R-:W-:Y:S01]  /*8020*/  SHF.L.U32 R5, R11, 0x1f, RZ ;  /* 0x0000001f0b057819 */ /* 0x001fe200000006ff */
[----:B-1----:R-:W-:Y:S06]  /*8030*/  @!P0 BRA `(.L_x_188) ;  /* 0x0000000400088947 */ /* 0x002fec0003800000 */
.L_x_202:
[----:B------:R-:W1:Y:S01]  /*8040*/  SYNCS.PHASECHK.TRANS64.TRYWAIT P0, [R6+URZ], R5 ;  /* 0x00000005060075a7 */ /* 0x000e62000800017f */
[----:B------:R-:W-:-:S05]  /*8050*/  VIADD R2, R7, 0x1 ;  /* 0x0000000107027836 */ /* 0x000fca0000000000 */
[----:B------:R-:W-:-:S04]  /*8060*/  ISETP.NE.AND P1, PT, R2, 0x7, PT ;  /* 0x000000070200780c */ /* 0x000fc80003f25270 */
[----:B0-----:R-:W-:Y:S02]  /*8070*/  SEL R4, RZ, 0x1, P1 ;  /* 0x00000001ff047807 */ /* 0x001fe40000800000 */
[----:B------:R-:W-:Y:S02]  /*8080*/  SEL R3, R2, RZ, P1 ;  /* 0x000000ff02037207 */ /* 0x000fe40000800000 */
[----:B------:R-:W-:Y:S01]  /*8090*/  LOP3.LUT R4, R11, R4, RZ, 0x3c, !PT ;  /* 0x000000040b047212 */ /* 0x000fe200078e3cff */
[----:B-1----:R-:W-:Y:S06]  /*80a0*/  @!P0 BRA `(.L_x_189) ;  /* 0x0000000400008947 */ /* 0x002fec0003800000 */
.L_x_203:
[----:B------:R-:W-:Y:S01]  /*80b0*/  IMAD R3, R3, 0x8, R0 ;  /* 0x0000000803037824 */ /* 0x000fe200078e0200 */
[----:B------:R-:W-:-:S07]  /*80c0*/  SHF.L.U32 R0, R4, 0x1f, RZ ;  /* 0x0000001f04007819 */ /* 0x000fce00000006ff */
.L_x_190:
[----:B-1----:R1:W2:Y:S02]  /*80d0*/  SYNCS.PHASECHK.TRANS64.TRYWAIT P0, [R3+URZ], R0 ;  /* 0x00000000030075a7 */ /* 0x0022a4000800017f */
[----:B--2---:R-:W-:Y:S05]  /*80e0*/  @!P0 NANOSLEEP.SYNCS 0x989680 ;  /* 0x009896800000895d */ /* 0x004fea0003900000 */
[----:B------:R-:W2:Y:S02]  /*80f0*/  @!P0 SYNCS.PHASECHK.TRANS64 P0, [R3+URZ], R0 ;  /* 0x00000000030085a7 */ /* 0x000ea4000800007f */
[----:B--2---:R-:W-:Y:S05]  /*8100*/  @!P0 BRA `(.L_x_190) ;  /* 0xfffffffc00f08947 */ /* 0x004fea000383ffff */
.L_x_182:
[----:B------:R-:W-:Y:S05]  /*8110*/  BSYNC B0 ;  /* 0x0000000000007941 */ /* 0x000fea0003800000 */
.L_x_181:
[----:B------:R-:W-:Y:S05]  /*8120*/  EXIT ;  /* 0x000000000000794d */ /* 0x000fea0003800000 */
.L_x_21:
[----:B-1----:R1:W2:Y:S02]  /*8130*/  SYNCS.PHASECHK.TRANS64.TRYWAIT P1, [R3+URZ], R0 ;  /* 0x00000000030075a7 */ /* 0x0022a4000802017f */
[----:B--2---:R-:W-:Y:S05]  /*8140*/  @!P1 NANOSLEEP.SYNCS 0x989680 ;  /* 0x009896800000995d */ /* 0x004fea0003900000 */
[----:B------:R-:W2:Y:S02]  /*8150*/  @!P1 SYNCS.PHASECHK.TRANS64 P1, [R3+URZ], R0 ;  /* 0x00000000030095a7 */ /* 0x000ea4000802007f */
[----:B--2---:R-:W-:Y:S05]  /*8160*/  @!P1 BRA `(.L_x_21) ;  /* 0xfffffffc00f09947 */ /* 0x004fea000383ffff */
[----:B------:R-:W-:Y:S05]  /*8170*/  BRA `(.L_x_20) ;  /* 0xffffff9400a47947 */ /* 0x000fea000383ffff */
.L_x_26:
[----:B-1----:R1:W2:Y:S02]  /*8180*/  SYNCS.PHASECHK.TRANS64.TRYWAIT P1, [R5+URZ], R4 ;  /* 0x00000004050075a7 */ /* 0x0022a4000802017f */
[----:B--2---:R-:W-:Y:S05]  /*8190*/  @!P1 NANOSLEEP.SYNCS 0x989680 ;  /* 0x009896800000995d */ /* 0x004fea0003900000 */
[----:B------:R-:W2:Y:S02]  /*81a0*/  @!P1 SYNCS.PHASECHK.TRANS64 P1, [R5+URZ], R4 ;  /* 0x00000004050095a7 */ /* 0x000ea4000802007f */
[----:B--2---:R-:W-:Y:S05]  /*81b0*/  @!P1 BRA `(.L_x_26) ;  /* 0xfffffffc00f09947 */ /* 0x004fea000383ffff */
[----:B------:R-:W-:Y:S05]  /*81c0*/  BRA `(.L_x_25) ;  /* 0xffffff9800807947 */ /* 0x000fea000383ffff */
.L_x_169:
[----:B------:R-:W-:Y:S01]  /*81d0*/  BSSY B1, `(.L_x_191) ;  /* 0x0000006000017945 */ /* 0x000fe20003800000 */
[----:B------:R-:W-:-:S07]  /*81e0*/  IMAD.MOV.U32 R15, RZ, RZ, -0x1 ;  /* 0xffffffffff0f7424 */ /* 0x000fce00078e00ff */
[----:B------:R-:W-:Y:S05]  /*81f0*/  WARPSYNC.COLLECTIVE R15, `(.L_x_192) ;  /* 0x000000000f0c7348 */ /* 0x000fea0003c00000 */
[----:B------:R-:W-:Y:S02]  /*8200*/  ELECT P6, UR62, PT ;  /* 0x00000000003e782f */ /* 0x000fe400038c0000 */
[----:B------:R-:W-:Y:S01]  /*8210*/  MOV R14, UR62 ;  /* 0x0000003e000e7c02 */ /* 0x000fe20008000f00 */
[----:B------:R-:W-:Y:S10]  /*8220*/  ENDCOLLECTIVE ;  /* 0x000000000000791b */ /* 0x000ff40003800000 */
.L_x_192:
[----:B------:R-:W-:Y:S05]  /*8230*/  BSYNC B1 ;  /* 0x0000000000017941 */ /* 0x000fea0003800000 */
.L_x_191:
[----:B------:R-:W-:Y:S05]  /*8240*/  BRA `(.L_x_193) ;  /* 0xffffffec00bc7947 */ /* 0x000fea000383ffff */
.L_x_172:
[----:B0-----:R0:W1:Y:S02]  /*8250*/  SYNCS.PHASECHK.TRANS64.TRYWAIT P0, [R21+URZ+0x38], R12 ;  /* 0x0000380c150075a7 */ /* 0x001064000800017f */
[----:B-1----:R-:W-:Y:S05]  /*8260*/  @!P0 NANOSLEEP.SYNCS 0x989680 ;  /* 0x009896800000895d */ /* 0x002fea0003900000 */
[----:B------:R-:W1:Y:S02]  /*8270*/  @!P0 SYNCS.PHASECHK.TRANS64 P0, [R21+URZ+0x38], R12 ;  /* 0x0000380c150085a7 */ /* 0x000e64000800007f */
[----:B-1----:R-:W-:Y:S05]  /*8280*/  @!P0 BRA `(.L_x_172) ;  /* 0xfffffffc00f08947 */ /* 0x002fea000383ffff */
[----:B------:R-:W-:Y:S05]  /*8290*/  BRA `(.L_x_194) ;  /* 0xffffffec00f87947 */ /* 0x000fea000383ffff */
.L_x_180:
[----:B------:R-:W-:Y:S01]  /*82a0*/  BSSY B0, `(.L_x_195) ;  /* 0x0000006000007945 */ /* 0x000fe20003800000 */
[----:B------:R-:W-:-:S07]  /*82b0*/  IMAD.MOV.U32 R15, RZ, RZ, -0x1 ;  /* 0xffffffffff0f7424 */ /* 0x000fce00078e00ff */
[----:B------:R-:W-:Y:S05]  /*82c0*/  WARPSYNC.COLLECTIVE R15, `(.L_x_196) ;  /* 0x000000000f0c7348 */ /* 0x000fea0003c00000 */
[----:B------:R-:W-:Y:S02]  /*82d0*/  ELECT P6, UR62, PT ;  /* 0x00000000003e782f */ /* 0x000fe400038c0000 */
[----:B------:R-:W-:Y:S01]  /*82e0*/  MOV R14, UR62 ;  /* 0x0000003e000e7c02 */ /* 0x000fe20008000f00 */
[----:B------:R-:W-:Y:S10]  /*82f0*/  ENDCOLLECTIVE ;  /* 0x000000000000791b */ /* 0x000ff40003800000 */
.L_x_196:
[----:B------:R-:W-:Y:S05]  /*8300*/  BSYNC B0 ;  /* 0x0000000000007941 */ /* 0x000fea0003800000 */
.L_x_195:
[----:B------:R-:W-:Y:S05]  /*8310*/  BRA `(.L_x_197) ;  /* 0xfffffff800647947 */ /* 0x000fea000383ffff */
.L_x_184:
[----:B0-----:R0:W1:Y:S02]  /*8320*/  SYNCS.PHASECHK.TRANS64.TRYWAIT P0, [R7+URZ], R4 ;  /* 0x00000004070075a7 */ /* 0x001064000800017f */
[----:B-1----:R-:W-:Y:S05]  /*8330*/  @!P0 NANOSLEEP.SYNCS 0x989680 ;  /* 0x009896800000895d */ /* 0x002fea0003900000 */
[----:B------:R-:W1:Y:S02]  /*8340*/  @!P0 SYNCS.PHASECHK.TRANS64 P0, [R7+URZ], R4 ;  /* 0x00000004070085a7 */ /* 0x000e64000800007f */
[----:B-1----:R-:W-:Y:S05]  /*8350*/  @!P0 BRA `(.L_x_184) ;  /* 0xfffffffc00f08947 */ /* 0x002fea000383ffff */
[----:B------:R-:W-:Y:S05]  /*8360*/  BRA `(.L_x_198) ;  /* 0xfffffff800a47947 */ /* 0x000fea000383ffff */
.L_x_185:
[----:B0-----:R0:W1:Y:S02]  /*8370*/  SYNCS.PHASECHK.TRANS64.TRYWAIT P0, [R8+URZ], R5 ;  /* 0x00000005080075a7 */ /* 0x001064000800017f */
[----:B-1----:R-:W-:Y:S05]  /*8380*/  @!P0 NANOSLEEP.SYNCS 0x989680 ;  /* 0x009896800000895d */ /* 0x002fea0003900000 */
[----:B------:R-:W1:Y:S02]  /*8390*/  @!P0 SYNCS.PHASECHK.TRANS64 P0, [R8+URZ], R5 ;  /* 0x00000005080085a7 */ /* 0x000e64000800007f */
[----:B-1----:R-:W-:Y:S05]  /*83a0*/  @!P0 BRA `(.L_x_185) ;  /* 0xfffffffc00f08947 */ /* 0x002fea000383ffff */
[----:B------:R-:W-:Y:S05]  /*83b0*/  BRA `(.L_x_199) ;  /* 0xfffffff800b47947 */ /* 0x000fea000383ffff */
.L_x_186:
[----:B0-----:R0:W1:Y:S02]  /*83c0*/  SYNCS.PHASECHK.TRANS64.TRYWAIT P0, [R9+URZ], R4 ;  /* 0x00000004090075a7 */ /* 0x001064000800017f */
[----:B-1----:R-:W-:Y:S05]  /*83d0*/  @!P0 NANOSLEEP.SYNCS 0x989680 ;  /* 0x009896800000895d */ /* 0x002fea0003900000 */
[----:B------:R-:W1:Y:S02]  /*83e0*/  @!P0 SYNCS.PHASECHK.TRANS64 P0, [R9+URZ], R4 ;  /* 0x00000004090085a7 */ /* 0x000e64000800007f */
[----:B-1----:R-:W-:Y:S05]  /*83f0*/  @!P0 BRA `(.L_x_186) ;  /* 0xfffffffc00f08947 */ /* 0x002fea000383ffff */
[----:B------:R-:W-:Y:S05]  /*8400*/  BRA `(.L_x_200) ;  /* 0xfffffff800c47947 */ /* 0x000fea000383ffff */
.L_x_187:
[----:B0-----:R0:W1:Y:S02]  /*8410*/  SYNCS.PHASECHK.TRANS64.TRYWAIT P0, [R8+URZ], R5 ;  /* 0x00000005080075a7 */ /* 0x001064000800017f */
[----:B-1----:R-:W-:Y:S05]  /*8420*/  @!P0 NANOSLEEP.SYNCS 0x989680 ;  /* 0x009896800000895d */ /* 0x002fea0003900000 */
[----:B------:R-:W1:Y:S02]  /*8430*/  @!P0 SYNCS.PHASECHK.TRANS64 P0, [R8+URZ], R5 ;  /* 0x00000005080085a7 */ /* 0x000e64000800007f */
[----:B-1----:R-:W-:Y:S05]  /*8440*/  @!P0 BRA `(.L_x_187) ;  /* 0xfffffffc00f08947 */ /* 0x002fea000383ffff */
[----:B------:R-:W-:Y:S05]  /*8450*/  BRA `(.L_x_201) ;  /* 0xfffffff800d47947 */ /* 0x000fea000383ffff */
.L_x_188:
[----:B0-----:R0:W1:Y:S02]  /*8460*/  SYNCS.PHASECHK.TRANS64.TRYWAIT P0, [R9+URZ], R4 ;  /* 0x00000004090075a7 */ /* 0x001064000800017f */
[----:B-1----:R-:W-:Y:S05]  /*8470*/  @!P0 NANOSLEEP.SYNCS 0x989680 ;  /* 0x009896800000895d */ /* 0x002fea0003900000 */
[----:B------:R-:W1:Y:S02]  /*8480*/  @!P0 SYNCS.PHASECHK.TRANS64 P0, [R9+URZ], R4 ;  /* 0x00000004090085a7 */ /* 0x000e64000800007f */
[----:B-1----:R-:W-:Y:S05]  /*8490*/  @!P0 BRA `(.L_x_188) ;  /* 0xfffffffc00f08947 */ /* 0x002fea000383ffff */
[----:B------:R-:W-:Y:S05]  /*84a0*/  BRA `(.L_x_202) ;  /* 0xfffffff800e47947 */ /* 0x000fea000383ffff */
.L_x_189:
[----:B0-----:R0:W1:Y:S02]  /*84b0*/  SYNCS.PHASECHK.TRANS64.TRYWAIT P0, [R6+URZ], R5 ;  /* 0x00000005060075a7 */ /* 0x001064000800017f */
[----:B-1----:R-:W-:Y:S05]  /*84c0*/  @!P0 NANOSLEEP.SYNCS 0x989680 ;  /* 0x009896800000895d */ /* 0x002fea0003900000 */
[----:B------:R-:W1:Y:S02]  /*84d0*/  @!P0 SYNCS.PHASECHK.TRANS64 P0, [R6+URZ], R5 ;  /* 0x00000005060085a7 */ /* 0x000e64000800007f */
[----:B-1----:R-:W-:Y:S05]  /*84e0*/  @!P0 BRA `(.L_x_189) ;  /* 0xfffffffc00f08947 */ /* 0x002fea000383ffff */
[----:B------:R-:W-:Y:S05]  /*84f0*/  BRA `(.L_x_203) ;  /* 0xfffffff800ec7947 */ /* 0x000fea000383ffff */
.L_x_204:
[----:B------:R-:W-:-:S00]  /*8500*/  BRA `(.L_x_204) ;  /* 0xfffffffc00fc7947 */ /* 0x000fc0000383ffff */
[----:B------:R-:W-:-:S00]  /*8510*/  NOP ;  /* 0x0000000000007918 */ /* 0x000fc00000000000 */
        /* <DEDUP_REMOVED lines=14> */
.L_x_205:


//--------------------- .nv.global.init           --------------------------
	.section	.nv.global.init,"aw",@progbits
.nv.global.init:
	.type		$str$22,@object
	.size		$str$22,($str$23 - $str$22)
$str$22:
        /*0000*/ 	.byte	0x6b, 0x5f, 0x74, 0x69, 0x6c, 0x65, 0x5f, 0x63, 0x6f, 0x75, 0x6e, 0x74, 0x20, 0x3e, 0x3d, 0x20
        /*0010*/ 	.byte	0x31, 0x00
	.type		$str$23,@object
	.size		$str$23,(__unnamed_1 - $str$23)
$str$23:
        /*0012*/ 	.byte	0x2f, 0x74, 0x6d, 0x70, 0x2f, 0x63, 0x75, 0x74, 0x6c, 0x61, 0x73, 0x73, 0x5f, 0x73, 0x77, 0x65
        /*0022*/ 	.byte	0x65, 0x70, 0x5f, 0x73, 0x72, 0x63, 0x2f, 0x69, 0x6e, 0x63, 0x6c, 0x75, 0x64, 0x65, 0x2f, 0x63
        /*0032*/ 	.byte	0x75, 0x74, 0x6c, 0x61, 0x73, 0x73, 0x2f, 0x67, 0x65, 0x6d, 0x6d, 0x2f, 0x63, 0x6f, 0x6c, 0x6c
        /*0042*/ 	.byte	0x65, 0x63, 0x74, 0x69, 0x76, 0x65, 0x2f, 0x73, 0x6d, 0x39, 0x30, 0x5f, 0x6d, 0x6d, 0x61, 0x5f
        /*0052*/ 	.byte	0x74, 0x6d, 0x61, 0x5f, 0x67, 0x6d, 0x6d, 0x61, 0x5f, 0x73, 0x73, 0x5f, 0x77, 0x61, 0x72, 0x70
        /*0062*/ 	.byte	0x73, 0x70, 0x65, 0x63, 0x69, 0x61, 0x6c, 0x69, 0x7a, 0x65, 0x64, 0x2e, 0x68, 0x70, 0x70, 0x00
	.type		__unnamed_1,@object
	.size		__unnamed_1,(.L_0 - __unnamed_1)
__unnamed_1:
        /*0072*/ 	.byte	0x76, 0x6f, 0x69, 0x64, 0x20, 0x63, 0x75, 0x74, 0x6c, 0x61, 0x73, 0x73, 0x3a, 0x3a, 0x67, 0x65
        /* <DEDUP_REMOVED lines=180> */
        /*0bc2*/ 	.byte	0x75, 0x74, 0x65, 0x3a, 0x3a, 0x69, 0x64, 0x65, 0x6e, 0x74, 0x69, 0x74, 0x79, 0x5d, 0x00
.L_0:


//--------------------- .nv.shared._ZN7cutlass13device_kernelINS_4gemm6kernel13GemmUniversalIN4cute5tupleIJiiiiEEENS1_10collective13CollectiveMmaINS1_34MainloopSm90TmaGmmaWarpSpecializedILi7ENS5_IJNS4_1CILi2EEENSA_ILi4EEENSA_ILi1EEEEEENS1_35KernelTmaWarpSpecializedCooperativeEEENS5_IJNSA_ILi128EEESH_NSA_ILi64EEEEEENS_6half_tENS5_IJlSD_lEEESK_SL_NS4_8TiledMMAINS4_8MMA_AtomIJNS4_4SM904GMMA26MMA_64x128x16_F32F16F16_SSILNSP_5MajorE0ELSR_0ELNSP_7ScaleInE1ELSS_1EEEEEENS4_6LayoutINS5_IJSB_SD_SD_EEENS5_IJSD_NSA_ILi0EEESX_EEEEENS5_IJNS4_10UnderscoreES10_S10_EEEEENS4_23SM90_TMA_LOAD_MULTICASTENS4_14ComposedLayoutINS4_7SwizzleILi3ELi4ELi3EEENS4_18smem_ptr_flag_bitsILi16EEENSV_INS5_IJNSA_ILi8EEESI_EEENS5_IJSI_SD_EEEEEEEvNS4_8identityES13_S1D_vS1E_EENS_8epilogue10collective6detail29Sm90TmaWarpSpecializedAdapterINS1H_15DefaultEpilogueISK_SL_SL_NS1G_6thread17LinearCombinationISK_Li1EffLNS1L_9ScaleType4KindE0ELNS_15FloatRoundStyleE2ESK_EENS1_15EpilogueDefaultEEEEEvvEEEEvNT_6ParamsE --------------------------
	.section	.nv.shared._ZN7cutlass13device_kernelINS_4gemm6kernel13GemmUniversalIN4cute5tupleIJiiiiEEENS1_10collective13CollectiveMmaINS1_34MainloopSm90TmaGmmaWarpSpecializedILi7ENS5_IJNS4_1CILi2EEENSA_ILi4EEENSA_ILi1EEEEEENS1_35KernelTmaWarpSpecializedCooperativeEEENS5_IJNSA_ILi128EEESH_NSA_ILi64EEEEEENS_6half_tENS5_IJlSD_lEEESK_SL_NS4_8TiledMMAINS4_8MMA_AtomIJNS4_4SM904GMMA26MMA_64x128x16_F32F16F16_SSILNSP_5MajorE0ELSR_0ELNSP_7ScaleInE1ELSS_1EEEEEENS4_6LayoutINS5_IJSB_SD_SD_EEENS5_IJSD_NSA_ILi0EEESX_EEEEENS5_IJNS4_10UnderscoreES10_S10_EEEEENS4_23SM90_TMA_LOAD_MULTICASTENS4_14ComposedLayoutINS4_7SwizzleILi3ELi4ELi3EEENS4_18smem_ptr_flag_bitsILi16EEENSV_INS5_IJNSA_ILi8EEESI_EEENS5_IJSI_SD_EEEEEEEvNS4_8identityES13_S1D_vS1E_EENS_8epilogue10collective6detail29Sm90TmaWarpSpecializedAdapterINS1H_15DefaultEpilogueISK_SL_SL_NS1G_6thread17LinearCombinationISK_Li1EffLNS1L_9ScaleType4KindE0ELNS_15FloatRoundStyleE2ESK_EENS1_15EpilogueDefaultEEEEEvvEEEEvNT_6ParamsE,"aw",@nobits
	.sectionflags	@""
	.align	16
	.zero		1024


//--------------------- .nv.shared.reserved.0     --------------------------
	.section	.nv.shared.reserved.0,"aw",@nobits
	.weak		__nv_reservedSMEM_offset_0_alias
	.size		__nv_reservedSMEM_offset_0_alias, 0, 0
	.other		__nv_reservedSMEM_offset_0_alias,@"STO_CUDA_RESERVED_SHARED STV_DEFAULT"
__nv_reservedSMEM_offset_0_alias:
	.zero		0


//--------------------- .nv.global                --------------------------
	.section	.nv.global,"aw",@nobits
.nv.global:
	.type		_ZN40_INTERNAL_24eb02e0_4_k_cu_69d5f56e_247814cute1_E,@object
	.size		_ZN40_INTERNAL_24eb02e0_4_k_cu_69d5f56e_247814cute1_E,(_ZN40_INTERNAL_24eb02e0_4_k_cu_69d5f56e_247814cuda3std3__45__cpo6cbeginE - _ZN40_INTERNAL_24eb02e0_4_k_cu_69d5f56e_247814cute1_E)
_ZN40_INTERNAL_24eb02e0_4_k_cu_69d5f56e_247814cute1_E:
	.zero		1
	.type		_ZN40_INTERNAL_24eb02e0_4_k_cu_69d5f56e_247814cuda3std3__45__cpo6cbeginE,@object
	.size		_ZN40_INTERNAL_24eb02e0_4_k_cu_69d5f56e_247814cuda3std3__45__cpo6cbeginE,(_ZN40_INTERNAL_24eb02e0_4_k_cu_69d5f56e_247814cuda3std3__48in_placeE - _ZN40_INTERNAL_24eb02e0_4_k_cu_69d5f56e_247814cuda3std3__45__cpo6cbeginE)
_ZN40_INTERNAL_24eb02e0_4_k_cu_69d5f56e_247814cuda3std3__45__cpo6cbeginE:
	.zero		1
	.type		_ZN40_INTERNAL_24eb02e0_4_k_cu_69d5f56e_247814cuda3std3__48in_placeE,@object
	.size		_ZN40_INTERNAL_24eb02e0_4_k_cu_69d5f56e_247814cuda3std3__48in_placeE,(_ZN40_INTERNAL_24eb02e0_4_k_cu_69d5f56e_247814cuda3std6ranges3__45__cpo9iter_moveE - _ZN40_INTERNAL_24eb02e0_4_k_cu_69d5f56e_247814cuda3std3__48in_placeE)
_ZN40_INTERNAL_24eb02e0_4_k_cu_69d5f56e_247814cuda3std3__48in_placeE:
	.zero		1
	.type		_ZN40_INTERNAL_24eb02e0_4_k_cu_69d5f56e_247814cuda3std6ranges3__45__cpo9iter_moveE,@object
	.size		_ZN40_INTERNAL_24eb02e0_4_k_cu_69d5f56e_247814cuda3std6ranges3__45__cpo9iter_moveE,(_ZN40_INTERNAL_24eb02e0_4_k_cu_69d5f56e_247814cuda3std3__45__cpo5beginE - _ZN40_INTERNAL_24eb02e0_4_k_cu_69d5f56e_247814cuda3std6ranges3__45__cpo9iter_moveE)
_ZN40_INTERNAL_24eb02e0_4_k_cu_69d5f56e_247814cuda3std6ranges3__45__cpo9iter_moveE:
	.zero		1
	.type		_ZN40_INTERNAL_24eb02e0_4_k_cu_69d5f56e_247814cuda3std3__45__cpo5beginE,@object
	.size		_ZN40_INTERNAL_24eb02e0_4_k_cu_69d5f56e_247814cuda3std3__45__cpo5beginE,(_ZN40_INTERNAL_24eb02e0_4_k_cu_69d5f56e_247814cuda3std3__442_GLOBAL__N__24eb02e0_4_k_cu_69d5f56e_247816ignoreE - _ZN40_INTERNAL_24eb02e0_4_k_cu_69d5f56e_247814cuda3std3__45__cpo5beginE)
_ZN40_INTERNAL_24eb02e0_4_k_cu_69d5f56e_247814cuda3std3__45__cpo5beginE:
	.zero		1
	.type		_ZN40_INTERNAL_24eb02e0_4_k_cu_69d5f56e_247814cuda3std3__442_GLOBAL__N__24eb02e0_4_k_cu_69d5f56e_247816ignoreE,@object
	.size		_ZN40_INTERNAL_24eb02e0_4_k_cu_69d5f56e_247814cuda3std3__442_GLOBAL__N__24eb02e0_4_k_cu_69d5f56e_247816ignoreE,(_ZN40_INTERNAL_24eb02e0_4_k_cu_69d5f56e_247814cute7productE - _ZN40_INTERNAL_24eb02e0_4_k_cu_69d5f56e_247814cuda3std3__442_GLOBAL__N__24eb02e0_4_k_cu_69d5f56e_247816ignoreE)
_ZN40_INTERNAL_24eb02e0_4_k_cu_69d5f56e_247814cuda3std3__442_GLOBAL__N__24eb02e0_4_k_cu_69d5f56e_247816ignoreE:
	.zero		1
	.type		_ZN40_INTERNAL_24eb02e0_4_k_cu_69d5f56e_247814cute7productE,@object
	.size		_ZN40_INTERNAL_24eb02e0_4_k_cu_69d5f56e_247814cute7productE,(_ZN40_INTERNAL_24eb02e0_4_k_cu_69d5f56e_247814cuda3std3__45__cpo3endE - _ZN40_INTERNAL_24eb02e0_4_k_cu_69d5f56e_247814cute7productE)
_ZN40_INTERNAL_24eb02e0_4_k_cu_69d5f56e_247814cute7productE:
	.zero		1
	.type		_ZN40_INTERNAL_24eb02e0_4_k_cu_69d5f56e_247814cuda3std3__45__cpo3endE,@object
	.size		_ZN40_INTERNAL_24eb02e0_4_k_cu_69d5f56e_247814cuda3std3__45__cpo3endE,(_ZN40_INTERNAL_24eb02e0_4_k_cu_69d5f56e_247814cuda3std3__419piecewise_constructE - _ZN40_INTERNAL_24eb02e0_4_k_cu_69d5f56e_247814cuda3std3__45__cpo3endE)
_ZN40_INTERNAL_24eb02e0_4_k_cu_69d5f56e_247814cuda3std3__45__cpo3endE:
	.zero		1
	.type		_ZN40_INTERNAL_24eb02e0_4_k_cu_69d5f56e_247814cuda3std3__419piecewise_constructE,@object
	.size		_ZN40_INTERNAL_24eb02e0_4_k_cu_69d5f56e_247814cuda3std3__419piecewise_constructE,(_ZN40_INTERNAL_24eb02e0_4_k_cu_69d5f56e_247814cuda3std3__45__cpo4cendE - _ZN40_INTERNAL_24eb02e0_4_k_cu_69d5f56e_247814cuda3std3__419piecewise_constructE)
_ZN40_INTERNAL_24eb02e0_4_k_cu_69d5f56e_247814cuda3std3__419piecewise_constructE:
	.zero		1
	.type		_ZN40_INTERNAL_24eb02e0_4_k_cu_69d5f56e_247814cuda3std3__45__cpo4cendE,@object
	.size		_ZN40_INTERNAL_24eb02e0_4_k_cu_69d5f56e_247814cuda3std3__45__cpo4cendE,(_ZN40_INTERNAL_24eb02e0_4_k_cu_69d5f56e_247814cuda3std6ranges3__45__cpo4swapE - _ZN40_INTERNAL_24eb02e0_4_k_cu_69d5f56e_247814cuda3std3__45__cpo4cendE)
_ZN40_INTERNAL_24eb02e0_4_k_cu_69d5f56e_247814cuda3std3__45__cpo4cendE:
	.zero		1
	.type		_ZN40_INTERNAL_24eb02e0_4_k_cu_69d5f56e_247814cuda3std6ranges3__45__cpo4swapE,@object
	.size		_ZN40_INTERNAL_24eb02e0_4_k_cu_69d5f56e_247814cuda3std6ranges3__45__cpo4swapE,(.L_8 - _ZN40_INTERNAL_24eb02e0_4_k_cu_69d5f56e_247814cuda3std6ranges3__45__cpo4swapE)
_ZN40_INTERNAL_24eb02e0_4_k_cu_69d5f56e_247814cuda3std6ranges3__45__cpo4swapE:
	.zero		1
.L_8:


//--------------------- .nv.constant0._ZN7cutlass13device_kernelINS_4gemm6kernel13GemmUniversalIN4cute5tupleIJiiiiEEENS1_10collective13CollectiveMmaINS1_34MainloopSm90TmaGmmaWarpSpecializedILi7ENS5_IJNS4_1CILi2EEENSA_ILi4EEENSA_ILi1EEEEEENS1_35KernelTmaWarpSpecializedCooperativeEEENS5_IJNSA_ILi128EEESH_NSA_ILi64EEEEEENS_6half_tENS5_IJlSD_lEEESK_SL_NS4_8TiledMMAINS4_8MMA_AtomIJNS4_4SM904GMMA26MMA_64x128x16_F32F16F16_SSILNSP_5MajorE0ELSR_0ELNSP_7ScaleInE1ELSS_1EEEEEENS4_6LayoutINS5_IJSB_SD_SD_EEENS5_IJSD_NSA_ILi0EEESX_EEEEENS5_IJNS4_10UnderscoreES10_S10_EEEEENS4_23SM90_TMA_LOAD_MULTICASTENS4_14ComposedLayoutINS4_7SwizzleILi3ELi4ELi3EEENS4_18smem_ptr_flag_bitsILi16EEENSV_INS5_IJNSA_ILi8EEESI_EEENS5_IJSI_SD_EEEEEEEvNS4_8identityES13_S1D_vS1E_EENS_8epilogue10collective6detail29Sm90TmaWarpSpecializedAdapterINS1H_15DefaultEpilogueISK_SL_SL_NS1G_6thread17LinearCombinationISK_Li1EffLNS1L_9ScaleType4KindE0ELNS_15FloatRoundStyleE2ESK_EENS1_15EpilogueDefaultEEEEEvvEEEEvNT_6ParamsE --------------------------
	.section	.nv.constant0._ZN7cutlass13device_kernelINS_4gemm6kernel13GemmUniversalIN4cute5tupleIJiiiiEEENS1_10collective13CollectiveMmaINS1_34MainloopSm90TmaGmmaWarpSpecializedILi7ENS5_IJNS4_1CILi2EEENSA_ILi4EEENSA_ILi1EEEEEENS1_35KernelTmaWarpSpecializedCooperativeEEENS5_IJNSA_ILi128EEESH_NSA_ILi64EEEEEENS_6half_tENS5_IJlSD_lEEESK_SL_NS4_8TiledMMAINS4_8MMA_AtomIJNS4_4SM904GMMA26MMA_64x128x16_F32F16F16_SSILNSP_5MajorE0ELSR_0ELNSP_7ScaleInE1ELSS_1EEEEEENS4_6LayoutINS5_IJSB_SD_SD_EEENS5_IJSD_NSA_ILi0EEESX_EEEEENS5_IJNS4_10UnderscoreES10_S10_EEEEENS4_23SM90_TMA_LOAD_MULTICASTENS4_14ComposedLayoutINS4_7SwizzleILi3ELi4ELi3EEENS4_18smem_ptr_flag_bitsILi16EEENSV_INS5_IJNSA_ILi8EEESI_EEENS5_IJSI_SD_EEEEEEEvNS4_8identityES13_S1D_vS1E_EENS_8epilogue10collective6detail29Sm90TmaWarpSpecializedAdapterINS1H_15DefaultEpilogueISK_SL_SL_NS1G_6thread17LinearCombinationISK_Li1EffLNS1L_9ScaleType4KindE0ELNS_15FloatRoundStyleE2ESK_EENS1_15EpilogueDefaultEEEEEvvEEEEvNT_6ParamsE,"a",@progbits
	.sectionflags	@""
	.align	4
.nv.constant0._ZN7cutlass13device_kernelINS_4gemm6kernel13GemmUniversalIN4cute5tupleIJiiiiEEENS1_10collective13CollectiveMmaINS1_34MainloopSm90TmaGmmaWarpSpecializedILi7ENS5_IJNS4_1CILi2EEENSA_ILi4EEENSA_ILi1EEEEEENS1_35KernelTmaWarpSpecializedCooperativeEEENS5_IJNSA_ILi128EEESH_NSA_ILi64EEEEEENS_6half_tENS5_IJlSD_lEEESK_SL_NS4_8TiledMMAINS4_8MMA_AtomIJNS4_4SM904GMMA26MMA_64x128x16_F32F16F16_SSILNSP_5MajorE0ELSR_0ELNSP_7ScaleInE1ELSS_1EEEEEENS4_6LayoutINS5_IJSB_SD_SD_EEENS5_IJSD_NSA_ILi0EEESX_EEEEENS5_IJNS4_10UnderscoreES10_S10_EEEEENS4_23SM90_TMA_LOAD_MULTICASTENS4_14ComposedLayoutINS4_7SwizzleILi3ELi4ELi3EEENS4_18smem_ptr_flag_bitsILi16EEENSV_INS5_IJNSA_ILi8EEESI_EEENS5_IJSI_SD_EEEEEEEvNS4_8identityES13_S1D_vS1E_EENS_8epilogue10collective6detail29Sm90TmaWarpSpecializedAdapterINS1H_15DefaultEpilogueISK_SL_SL_NS1G_6thread17LinearCombinationISK_Li1EffLNS1L_9ScaleType4KindE0ELNS_15FloatRoundStyleE2ESK_EENS1_15EpilogueDefaultEEEEEvvEEEEvNT_6ParamsE:
	.zero		1664


//--------------------- SYMBOLS --------------------------

	.type		.nv.reservedSmem.offset0,@object
	.size		.nv.reservedSmem.offset0,0x4
	.type		__assertfail,@function
